//
// Generated by NVIDIA NVVM Compiler
//
// Compiler Build ID: CL-36424714
// Cuda compilation tools, release 13.0, V13.0.88
// Based on NVVM 20.0.0
//

.version 9.0
.target sm_100
.address_size 64

	// .globl	_Z15closestCentroidPfS_Piiii
// _ZZ18aggregateCentroidsPfS_PiS0_iiiE20counts_privatization has been demoted
.extern .shared .align 16 .b8 centroids_privatization[];
.extern .shared .align 16 .b8 error[];

.visible .entry _Z15closestCentroidPfS_Piiii(
	.param .u64 .ptr .align 1 _Z15closestCentroidPfS_Piiii_param_0,
	.param .u64 .ptr .align 1 _Z15closestCentroidPfS_Piiii_param_1,
	.param .u64 .ptr .align 1 _Z15closestCentroidPfS_Piiii_param_2,
	.param .u32 _Z15closestCentroidPfS_Piiii_param_3,
	.param .u32 _Z15closestCentroidPfS_Piiii_param_4,
	.param .u32 _Z15closestCentroidPfS_Piiii_param_5
)
{
	.reg .pred 	%p<38>;
	.reg .b32 	%r<80>;
	.reg .b32 	%f<237>;
	.reg .b64 	%rd<57>;

	ld.param.u64 	%rd12, [_Z15closestCentroidPfS_Piiii_param_0];
	ld.param.u64 	%rd14, [_Z15closestCentroidPfS_Piiii_param_1];
	ld.param.u64 	%rd13, [_Z15closestCentroidPfS_Piiii_param_2];
	ld.param.u32 	%r47, [_Z15closestCentroidPfS_Piiii_param_3];
	ld.param.u32 	%r45, [_Z15closestCentroidPfS_Piiii_param_4];
	ld.param.u32 	%r46, [_Z15closestCentroidPfS_Piiii_param_5];
	cvta.to.global.u64 	%rd1, %rd14;
	mov.u32 	%r48, %ctaid.x;
	mov.u32 	%r49, %ntid.x;
	mov.u32 	%r50, %tid.x;
	mad.lo.s32 	%r1, %r48, %r49, %r50;
	setp.ge.s32 	%p1, %r1, %r47;
	@%p1 bra 	$L__BB0_48;
	cvta.to.global.u64 	%rd2, %rd12;
	mul.lo.s32 	%r2, %r45, %r1;
	mul.wide.s32 	%rd15, %r2, 4;
	add.s64 	%rd3, %rd2, %rd15;
	setp.lt.s32 	%p2, %r45, 1;
	mov.f32 	%f222, 0f00000000;
	@%p2 bra 	$L__BB0_14;
	and.b32  	%r3, %r45, 15;
	setp.lt.u32 	%p3, %r45, 16;
	mov.f32 	%f222, 0f00000000;
	mov.b32 	%r67, 0;
	@%p3 bra 	$L__BB0_5;
	and.b32  	%r67, %r45, 2147483632;
	mov.f32 	%f222, 0f00000000;
	mov.b32 	%r65, 0;
$L__BB0_4:
	.pragma "nounroll";
	mul.wide.u32 	%rd16, %r65, 4;
	add.s64 	%rd17, %rd3, %rd16;
	ld.global.f32 	%f39, [%rd17];
	add.s64 	%rd18, %rd1, %rd16;
	ld.global.f32 	%f40, [%rd18];
	sub.f32 	%f41, %f39, %f40;
	fma.rn.f32 	%f42, %f41, %f41, %f222;
	ld.global.f32 	%f43, [%rd17+4];
	ld.global.f32 	%f44, [%rd18+4];
	sub.f32 	%f45, %f43, %f44;
	fma.rn.f32 	%f46, %f45, %f45, %f42;
	ld.global.f32 	%f47, [%rd17+8];
	ld.global.f32 	%f48, [%rd18+8];
	sub.f32 	%f49, %f47, %f48;
	fma.rn.f32 	%f50, %f49, %f49, %f46;
	ld.global.f32 	%f51, [%rd17+12];
	ld.global.f32 	%f52, [%rd18+12];
	sub.f32 	%f53, %f51, %f52;
	fma.rn.f32 	%f54, %f53, %f53, %f50;
	ld.global.f32 	%f55, [%rd17+16];
	ld.global.f32 	%f56, [%rd18+16];
	sub.f32 	%f57, %f55, %f56;
	fma.rn.f32 	%f58, %f57, %f57, %f54;
	ld.global.f32 	%f59, [%rd17+20];
	ld.global.f32 	%f60, [%rd18+20];
	sub.f32 	%f61, %f59, %f60;
	fma.rn.f32 	%f62, %f61, %f61, %f58;
	ld.global.f32 	%f63, [%rd17+24];
	ld.global.f32 	%f64, [%rd18+24];
	sub.f32 	%f65, %f63, %f64;
	fma.rn.f32 	%f66, %f65, %f65, %f62;
	ld.global.f32 	%f67, [%rd17+28];
	ld.global.f32 	%f68, [%rd18+28];
	sub.f32 	%f69, %f67, %f68;
	fma.rn.f32 	%f70, %f69, %f69, %f66;
	ld.global.f32 	%f71, [%rd17+32];
	ld.global.f32 	%f72, [%rd18+32];
	sub.f32 	%f73, %f71, %f72;
	fma.rn.f32 	%f74, %f73, %f73, %f70;
	ld.global.f32 	%f75, [%rd17+36];
	ld.global.f32 	%f76, [%rd18+36];
	sub.f32 	%f77, %f75, %f76;
	fma.rn.f32 	%f78, %f77, %f77, %f74;
	ld.global.f32 	%f79, [%rd17+40];
	ld.global.f32 	%f80, [%rd18+40];
	sub.f32 	%f81, %f79, %f80;
	fma.rn.f32 	%f82, %f81, %f81, %f78;
	ld.global.f32 	%f83, [%rd17+44];
	ld.global.f32 	%f84, [%rd18+44];
	sub.f32 	%f85, %f83, %f84;
	fma.rn.f32 	%f86, %f85, %f85, %f82;
	ld.global.f32 	%f87, [%rd17+48];
	ld.global.f32 	%f88, [%rd18+48];
	sub.f32 	%f89, %f87, %f88;
	fma.rn.f32 	%f90, %f89, %f89, %f86;
	ld.global.f32 	%f91, [%rd17+52];
	ld.global.f32 	%f92, [%rd18+52];
	sub.f32 	%f93, %f91, %f92;
	fma.rn.f32 	%f94, %f93, %f93, %f90;
	ld.global.f32 	%f95, [%rd17+56];
	ld.global.f32 	%f96, [%rd18+56];
	sub.f32 	%f97, %f95, %f96;
	fma.rn.f32 	%f98, %f97, %f97, %f94;
	ld.global.f32 	%f99, [%rd17+60];
	ld.global.f32 	%f100, [%rd18+60];
	sub.f32 	%f101, %f99, %f100;
	fma.rn.f32 	%f222, %f101, %f101, %f98;
	add.s32 	%r65, %r65, 16;
	setp.ne.s32 	%p4, %r65, %r67;
	@%p4 bra 	$L__BB0_4;
$L__BB0_5:
	setp.eq.s32 	%p5, %r3, 0;
	@%p5 bra 	$L__BB0_14;
	and.b32  	%r8, %r45, 7;
	setp.lt.u32 	%p6, %r3, 8;
	@%p6 bra 	$L__BB0_8;
	mul.wide.u32 	%rd19, %r67, 4;
	add.s64 	%rd20, %rd3, %rd19;
	ld.global.f32 	%f103, [%rd20];
	add.s64 	%rd21, %rd1, %rd19;
	ld.global.f32 	%f104, [%rd21];
	sub.f32 	%f105, %f103, %f104;
	fma.rn.f32 	%f106, %f105, %f105, %f222;
	ld.global.f32 	%f107, [%rd20+4];
	ld.global.f32 	%f108, [%rd21+4];
	sub.f32 	%f109, %f107, %f108;
	fma.rn.f32 	%f110, %f109, %f109, %f106;
	ld.global.f32 	%f111, [%rd20+8];
	ld.global.f32 	%f112, [%rd21+8];
	sub.f32 	%f113, %f111, %f112;
	fma.rn.f32 	%f114, %f113, %f113, %f110;
	ld.global.f32 	%f115, [%rd20+12];
	ld.global.f32 	%f116, [%rd21+12];
	sub.f32 	%f117, %f115, %f116;
	fma.rn.f32 	%f118, %f117, %f117, %f114;
	ld.global.f32 	%f119, [%rd20+16];
	ld.global.f32 	%f120, [%rd21+16];
	sub.f32 	%f121, %f119, %f120;
	fma.rn.f32 	%f122, %f121, %f121, %f118;
	ld.global.f32 	%f123, [%rd20+20];
	ld.global.f32 	%f124, [%rd21+20];
	sub.f32 	%f125, %f123, %f124;
	fma.rn.f32 	%f126, %f125, %f125, %f122;
	ld.global.f32 	%f127, [%rd20+24];
	ld.global.f32 	%f128, [%rd21+24];
	sub.f32 	%f129, %f127, %f128;
	fma.rn.f32 	%f130, %f129, %f129, %f126;
	ld.global.f32 	%f131, [%rd20+28];
	ld.global.f32 	%f132, [%rd21+28];
	sub.f32 	%f133, %f131, %f132;
	fma.rn.f32 	%f222, %f133, %f133, %f130;
	add.s32 	%r67, %r67, 8;
$L__BB0_8:
	setp.eq.s32 	%p7, %r8, 0;
	@%p7 bra 	$L__BB0_14;
	and.b32  	%r11, %r45, 3;
	setp.lt.u32 	%p8, %r8, 4;
	@%p8 bra 	$L__BB0_11;
	mul.wide.u32 	%rd22, %r67, 4;
	add.s64 	%rd23, %rd3, %rd22;
	ld.global.f32 	%f135, [%rd23];
	add.s64 	%rd24, %rd1, %rd22;
	ld.global.f32 	%f136, [%rd24];
	sub.f32 	%f137, %f135, %f136;
	fma.rn.f32 	%f138, %f137, %f137, %f222;
	ld.global.f32 	%f139, [%rd23+4];
	ld.global.f32 	%f140, [%rd24+4];
	sub.f32 	%f141, %f139, %f140;
	fma.rn.f32 	%f142, %f141, %f141, %f138;
	ld.global.f32 	%f143, [%rd23+8];
	ld.global.f32 	%f144, [%rd24+8];
	sub.f32 	%f145, %f143, %f144;
	fma.rn.f32 	%f146, %f145, %f145, %f142;
	ld.global.f32 	%f147, [%rd23+12];
	ld.global.f32 	%f148, [%rd24+12];
	sub.f32 	%f149, %f147, %f148;
	fma.rn.f32 	%f222, %f149, %f149, %f146;
	add.s32 	%r67, %r67, 4;
$L__BB0_11:
	setp.eq.s32 	%p9, %r11, 0;
	@%p9 bra 	$L__BB0_14;
	mov.b32 	%r70, 0;
$L__BB0_13:
	.pragma "nounroll";
	mul.wide.u32 	%rd25, %r67, 4;
	add.s64 	%rd26, %rd3, %rd25;
	ld.global.f32 	%f150, [%rd26];
	add.s64 	%rd27, %rd1, %rd25;
	ld.global.f32 	%f151, [%rd27];
	sub.f32 	%f152, %f150, %f151;
	fma.rn.f32 	%f222, %f152, %f152, %f222;
	add.s32 	%r67, %r67, 1;
	add.s32 	%r70, %r70, 1;
	setp.ne.s32 	%p10, %r70, %r11;
	@%p10 bra 	$L__BB0_13;
$L__BB0_14:
	cvta.to.global.u64 	%rd28, %rd13;
	mul.wide.s32 	%rd29, %r1, 4;
	add.s64 	%rd4, %rd28, %rd29;
	mov.b32 	%r54, 0;
	st.global.u32 	[%rd4], %r54;
	setp.lt.s32 	%p11, %r46, 2;
	@%p11 bra 	$L__BB0_48;
	setp.lt.s32 	%p12, %r45, 1;
	@%p12 bra 	$L__BB0_31;
	and.b32  	%r18, %r45, 7;
	add.s32 	%r19, %r18, -1;
	and.b32  	%r20, %r45, 3;
	and.b32  	%r21, %r45, 2147483640;
	and.b32  	%r22, %r45, 1;
	neg.s32 	%r23, %r21;
	add.s64 	%rd31, %rd15, %rd2;
	add.s64 	%rd5, %rd31, 16;
	add.s64 	%rd6, %rd1, 16;
	mov.b32 	%r71, 1;
$L__BB0_17:
	setp.lt.u32 	%p29, %r45, 8;
	mul.lo.s32 	%r25, %r71, %r45;
	mov.f32 	%f232, 0f00000000;
	mov.b32 	%r74, 0;
	@%p29 bra 	$L__BB0_20;
	mul.wide.u32 	%rd32, %r25, 4;
	add.s64 	%rd55, %rd6, %rd32;
	mov.f32 	%f232, 0f00000000;
	mov.u64 	%rd56, %rd5;
	mov.u32 	%r72, %r23;
$L__BB0_19:
	.pragma "nounroll";
	ld.global.f32 	%f156, [%rd56+-16];
	ld.global.f32 	%f157, [%rd55+-16];
	sub.f32 	%f158, %f156, %f157;
	fma.rn.f32 	%f159, %f158, %f158, %f232;
	ld.global.f32 	%f160, [%rd56+-12];
	ld.global.f32 	%f161, [%rd55+-12];
	sub.f32 	%f162, %f160, %f161;
	fma.rn.f32 	%f163, %f162, %f162, %f159;
	ld.global.f32 	%f164, [%rd56+-8];
	ld.global.f32 	%f165, [%rd55+-8];
	sub.f32 	%f166, %f164, %f165;
	fma.rn.f32 	%f167, %f166, %f166, %f163;
	ld.global.f32 	%f168, [%rd56+-4];
	ld.global.f32 	%f169, [%rd55+-4];
	sub.f32 	%f170, %f168, %f169;
	fma.rn.f32 	%f171, %f170, %f170, %f167;
	ld.global.f32 	%f172, [%rd56];
	ld.global.f32 	%f173, [%rd55];
	sub.f32 	%f174, %f172, %f173;
	fma.rn.f32 	%f175, %f174, %f174, %f171;
	ld.global.f32 	%f176, [%rd56+4];
	ld.global.f32 	%f177, [%rd55+4];
	sub.f32 	%f178, %f176, %f177;
	fma.rn.f32 	%f179, %f178, %f178, %f175;
	ld.global.f32 	%f180, [%rd56+8];
	ld.global.f32 	%f181, [%rd55+8];
	sub.f32 	%f182, %f180, %f181;
	fma.rn.f32 	%f183, %f182, %f182, %f179;
	ld.global.f32 	%f184, [%rd56+12];
	ld.global.f32 	%f185, [%rd55+12];
	sub.f32 	%f186, %f184, %f185;
	fma.rn.f32 	%f232, %f186, %f186, %f183;
	add.s32 	%r72, %r72, 8;
	add.s64 	%rd56, %rd56, 32;
	add.s64 	%rd55, %rd55, 32;
	setp.eq.s32 	%p30, %r72, 0;
	mov.u32 	%r74, %r21;
	@%p30 bra 	$L__BB0_20;
	bra.uni 	$L__BB0_19;
$L__BB0_20:
	setp.eq.s32 	%p31, %r18, 0;
	@%p31 bra 	$L__BB0_28;
	setp.lt.u32 	%p32, %r19, 3;
	@%p32 bra 	$L__BB0_23;
	cvt.u64.u32 	%rd33, %r74;
	mul.wide.u32 	%rd34, %r74, 4;
	add.s64 	%rd35, %rd3, %rd34;
	ld.global.f32 	%f188, [%rd35];
	add.s32 	%r62, %r74, %r25;
	mul.wide.u32 	%rd36, %r62, 4;
	add.s64 	%rd37, %rd1, %rd36;
	ld.global.f32 	%f189, [%rd37];
	sub.f32 	%f190, %f188, %f189;
	fma.rn.f32 	%f191, %f190, %f190, %f232;
	ld.global.f32 	%f192, [%rd35+4];
	cvt.u64.u32 	%rd38, %r25;
	add.s64 	%rd39, %rd33, %rd38;
	shl.b64 	%rd40, %rd39, 2;
	add.s64 	%rd41, %rd1, %rd40;
	ld.global.f32 	%f193, [%rd41+4];
	sub.f32 	%f194, %f192, %f193;
	fma.rn.f32 	%f195, %f194, %f194, %f191;
	ld.global.f32 	%f196, [%rd35+8];
	ld.global.f32 	%f197, [%rd41+8];
	sub.f32 	%f198, %f196, %f197;
	fma.rn.f32 	%f199, %f198, %f198, %f195;
	ld.global.f32 	%f200, [%rd35+12];
	ld.global.f32 	%f201, [%rd41+12];
	sub.f32 	%f202, %f200, %f201;
	fma.rn.f32 	%f232, %f202, %f202, %f199;
	add.s32 	%r74, %r74, 4;
$L__BB0_23:
	setp.eq.s32 	%p33, %r20, 0;
	@%p33 bra 	$L__BB0_28;
	setp.eq.s32 	%p34, %r20, 1;
	@%p34 bra 	$L__BB0_26;
	cvt.u64.u32 	%rd42, %r74;
	mul.wide.u32 	%rd43, %r74, 4;
	add.s64 	%rd44, %rd3, %rd43;
	ld.global.f32 	%f204, [%rd44];
	add.s32 	%r63, %r74, %r25;
	mul.wide.u32 	%rd45, %r63, 4;
	add.s64 	%rd46, %rd1, %rd45;
	ld.global.f32 	%f205, [%rd46];
	sub.f32 	%f206, %f204, %f205;
	fma.rn.f32 	%f207, %f206, %f206, %f232;
	ld.global.f32 	%f208, [%rd44+4];
	cvt.u64.u32 	%rd47, %r25;
	add.s64 	%rd48, %rd42, %rd47;
	shl.b64 	%rd49, %rd48, 2;
	add.s64 	%rd50, %rd1, %rd49;
	ld.global.f32 	%f209, [%rd50+4];
	sub.f32 	%f210, %f208, %f209;
	fma.rn.f32 	%f232, %f210, %f210, %f207;
	add.s32 	%r74, %r74, 2;
$L__BB0_26:
	setp.eq.s32 	%p35, %r22, 0;
	@%p35 bra 	$L__BB0_28;
	mul.wide.u32 	%rd51, %r74, 4;
	add.s64 	%rd52, %rd3, %rd51;
	ld.global.f32 	%f211, [%rd52];
	add.s32 	%r64, %r74, %r25;
	mul.wide.u32 	%rd53, %r64, 4;
	add.s64 	%rd54, %rd1, %rd53;
	ld.global.f32 	%f212, [%rd54];
	sub.f32 	%f213, %f211, %f212;
	fma.rn.f32 	%f232, %f213, %f213, %f232;
$L__BB0_28:
	setp.lt.f32 	%p36, %f232, %f222;
	@%p36 bra 	$L__BB0_29;
	bra.uni 	$L__BB0_30;
$L__BB0_29:
	st.global.u32 	[%rd4], %r71;
	mov.f32 	%f222, %f232;
$L__BB0_30:
	add.s32 	%r71, %r71, 1;
	setp.eq.s32 	%p37, %r71, %r46;
	@%p37 bra 	$L__BB0_48;
	bra.uni 	$L__BB0_17;
$L__BB0_31:
	add.s32 	%r34, %r46, -1;
	add.s32 	%r56, %r46, -2;
	and.b32  	%r35, %r34, 7;
	setp.lt.u32 	%p13, %r56, 7;
	mov.b32 	%r78, 1;
	@%p13 bra 	$L__BB0_36;
	and.b32  	%r36, %r34, -8;
	mov.b32 	%r76, 1;
$L__BB0_33:
	.pragma "nounroll";
	setp.leu.f32 	%p14, %f222, 0f00000000;
	setp.gt.f32 	%p15, %f222, 0f00000000;
	selp.f32 	%f222, 0f00000000, %f222, %p15;
	@%p14 bra 	$L__BB0_35;
	st.global.u32 	[%rd4], %r76;
$L__BB0_35:
	add.s32 	%r78, %r76, 8;
	add.s32 	%r58, %r76, 7;
	setp.ne.s32 	%p16, %r58, %r36;
	mov.u32 	%r76, %r78;
	@%p16 bra 	$L__BB0_33;
$L__BB0_36:
	setp.eq.s32 	%p17, %r35, 0;
	@%p17 bra 	$L__BB0_48;
	and.b32  	%r40, %r34, 3;
	setp.lt.u32 	%p18, %r35, 4;
	@%p18 bra 	$L__BB0_41;
	setp.leu.f32 	%p19, %f222, 0f00000000;
	setp.gt.f32 	%p20, %f222, 0f00000000;
	selp.f32 	%f222, 0f00000000, %f222, %p20;
	@%p19 bra 	$L__BB0_40;
	st.global.u32 	[%rd4], %r78;
$L__BB0_40:
	add.s32 	%r78, %r78, 4;
$L__BB0_41:
	setp.eq.s32 	%p21, %r40, 0;
	@%p21 bra 	$L__BB0_48;
	setp.eq.s32 	%p22, %r40, 1;
	@%p22 bra 	$L__BB0_46;
	setp.leu.f32 	%p23, %f222, 0f00000000;
	setp.gt.f32 	%p24, %f222, 0f00000000;
	selp.f32 	%f222, 0f00000000, %f222, %p24;
	@%p23 bra 	$L__BB0_45;
	st.global.u32 	[%rd4], %r78;
$L__BB0_45:
	add.s32 	%r78, %r78, 2;
$L__BB0_46:
	and.b32  	%r59, %r34, 1;
	setp.eq.b32 	%p25, %r59, 1;
	not.pred 	%p26, %p25;
	setp.leu.f32 	%p27, %f222, 0f00000000;
	or.pred  	%p28, %p26, %p27;
	@%p28 bra 	$L__BB0_48;
	st.global.u32 	[%rd4], %r78;
$L__BB0_48:
	ret;

}
	// .globl	_Z18aggregateCentroidsPfS_PiS0_iii
.visible .entry _Z18aggregateCentroidsPfS_PiS0_iii(
	.param .u64 .ptr .align 1 _Z18aggregateCentroidsPfS_PiS0_iii_param_0,
	.param .u64 .ptr .align 1 _Z18aggregateCentroidsPfS_PiS0_iii_param_1,
	.param .u64 .ptr .align 1 _Z18aggregateCentroidsPfS_PiS0_iii_param_2,
	.param .u64 .ptr .align 1 _Z18aggregateCentroidsPfS_PiS0_iii_param_3,
	.param .u32 _Z18aggregateCentroidsPfS_PiS0_iii_param_4,
	.param .u32 _Z18aggregateCentroidsPfS_PiS0_iii_param_5,
	.param .u32 _Z18aggregateCentroidsPfS_PiS0_iii_param_6
)
{
	.reg .pred 	%p<23>;
	.reg .b32 	%r<123>;
	.reg .b32 	%f<89>;
	.reg .b64 	%rd<42>;
	// demoted variable
	.shared .align 4 .b8 _ZZ18aggregateCentroidsPfS_PiS0_iiiE20counts_privatization[4000];
	ld.param.u64 	%rd10, [_Z18aggregateCentroidsPfS_PiS0_iii_param_0];
	ld.param.u64 	%rd9, [_Z18aggregateCentroidsPfS_PiS0_iii_param_3];
	ld.param.u32 	%r47, [_Z18aggregateCentroidsPfS_PiS0_iii_param_4];
	ld.param.u32 	%r48, [_Z18aggregateCentroidsPfS_PiS0_iii_param_5];
	ld.param.u32 	%r49, [_Z18aggregateCentroidsPfS_PiS0_iii_param_6];
	cvta.to.global.u64 	%rd1, %rd10;
	mov.u32 	%r50, %ctaid.x;
	mov.u32 	%r51, %ntid.x;
	mov.u32 	%r1, %tid.x;
	mad.lo.s32 	%r2, %r50, %r51, %r1;
	setp.ge.u32 	%p1, %r1, %r49;
	shl.b32 	%r52, %r1, 2;
	mov.u32 	%r53, _ZZ18aggregateCentroidsPfS_PiS0_iiiE20counts_privatization;
	add.s32 	%r3, %r53, %r52;
	@%p1 bra 	$L__BB1_2;
	mov.b32 	%r54, 0;
	st.shared.u32 	[%r3], %r54;
$L__BB1_2:
	mul.lo.s32 	%r55, %r49, %r48;
	setp.ge.u32 	%p2, %r1, %r55;
	@%p2 bra 	$L__BB1_4;
	mov.u32 	%r57, centroids_privatization;
	add.s32 	%r58, %r57, %r52;
	mov.b32 	%r59, 0;
	st.shared.u32 	[%r58], %r59;
$L__BB1_4:
	bar.sync 	0;
	setp.ge.s32 	%p3, %r2, %r47;
	@%p3 bra 	$L__BB1_19;
	cvta.to.global.u64 	%rd11, %rd9;
	mul.wide.s32 	%rd12, %r2, 4;
	add.s64 	%rd13, %rd11, %rd12;
	ld.global.u32 	%r4, [%rd13];
	setp.lt.s32 	%p4, %r48, 1;
	@%p4 bra 	$L__BB1_18;
	mul.lo.s32 	%r5, %r4, %r48;
	mul.lo.s32 	%r6, %r48, %r2;
	setp.lt.u32 	%p5, %r48, 16;
	mov.b32 	%r113, 0;
	@%p5 bra 	$L__BB1_9;
	and.b32  	%r61, %r48, 2147483632;
	neg.s32 	%r111, %r61;
	shl.b32 	%r62, %r5, 2;
	mov.u32 	%r63, centroids_privatization;
	add.s32 	%r64, %r62, %r63;
	add.s32 	%r110, %r64, 32;
	mov.u32 	%r109, %r6;
$L__BB1_8:
	.pragma "nounroll";
	and.b32  	%r113, %r48, 2147483632;
	mul.wide.s32 	%rd14, %r109, 4;
	add.s64 	%rd15, %rd1, %rd14;
	ld.global.f32 	%f1, [%rd15];
	atom.shared.add.f32 	%f2, [%r110+-32], %f1;
	ld.global.f32 	%f3, [%rd15+4];
	atom.shared.add.f32 	%f4, [%r110+-28], %f3;
	ld.global.f32 	%f5, [%rd15+8];
	atom.shared.add.f32 	%f6, [%r110+-24], %f5;
	ld.global.f32 	%f7, [%rd15+12];
	atom.shared.add.f32 	%f8, [%r110+-20], %f7;
	ld.global.f32 	%f9, [%rd15+16];
	atom.shared.add.f32 	%f10, [%r110+-16], %f9;
	ld.global.f32 	%f11, [%rd15+20];
	atom.shared.add.f32 	%f12, [%r110+-12], %f11;
	ld.global.f32 	%f13, [%rd15+24];
	atom.shared.add.f32 	%f14, [%r110+-8], %f13;
	ld.global.f32 	%f15, [%rd15+28];
	atom.shared.add.f32 	%f16, [%r110+-4], %f15;
	ld.global.f32 	%f17, [%rd15+32];
	atom.shared.add.f32 	%f18, [%r110], %f17;
	ld.global.f32 	%f19, [%rd15+36];
	atom.shared.add.f32 	%f20, [%r110+4], %f19;
	ld.global.f32 	%f21, [%rd15+40];
	atom.shared.add.f32 	%f22, [%r110+8], %f21;
	ld.global.f32 	%f23, [%rd15+44];
	atom.shared.add.f32 	%f24, [%r110+12], %f23;
	ld.global.f32 	%f25, [%rd15+48];
	atom.shared.add.f32 	%f26, [%r110+16], %f25;
	ld.global.f32 	%f27, [%rd15+52];
	atom.shared.add.f32 	%f28, [%r110+20], %f27;
	ld.global.f32 	%f29, [%rd15+56];
	atom.shared.add.f32 	%f30, [%r110+24], %f29;
	ld.global.f32 	%f31, [%rd15+60];
	atom.shared.add.f32 	%f32, [%r110+28], %f31;
	add.s32 	%r111, %r111, 16;
	add.s32 	%r110, %r110, 64;
	add.s32 	%r109, %r109, 16;
	setp.ne.s32 	%p6, %r111, 0;
	@%p6 bra 	$L__BB1_8;
$L__BB1_9:
	and.b32  	%r17, %r48, 15;
	setp.eq.s32 	%p7, %r17, 0;
	@%p7 bra 	$L__BB1_18;
	and.b32  	%r18, %r48, 7;
	setp.lt.u32 	%p8, %r17, 8;
	@%p8 bra 	$L__BB1_12;
	add.s32 	%r65, %r113, %r5;
	shl.b32 	%r66, %r65, 2;
	mov.u32 	%r67, centroids_privatization;
	add.s32 	%r68, %r67, %r66;
	add.s32 	%r69, %r113, %r6;
	mul.wide.s32 	%rd16, %r69, 4;
	add.s64 	%rd17, %rd1, %rd16;
	ld.global.f32 	%f33, [%rd17];
	atom.shared.add.f32 	%f34, [%r68], %f33;
	ld.global.f32 	%f35, [%rd17+4];
	atom.shared.add.f32 	%f36, [%r68+4], %f35;
	ld.global.f32 	%f37, [%rd17+8];
	atom.shared.add.f32 	%f38, [%r68+8], %f37;
	ld.global.f32 	%f39, [%rd17+12];
	atom.shared.add.f32 	%f40, [%r68+12], %f39;
	ld.global.f32 	%f41, [%rd17+16];
	atom.shared.add.f32 	%f42, [%r68+16], %f41;
	ld.global.f32 	%f43, [%rd17+20];
	atom.shared.add.f32 	%f44, [%r68+20], %f43;
	ld.global.f32 	%f45, [%rd17+24];
	atom.shared.add.f32 	%f46, [%r68+24], %f45;
	ld.global.f32 	%f47, [%rd17+28];
	atom.shared.add.f32 	%f48, [%r68+28], %f47;
	add.s32 	%r113, %r113, 8;
$L__BB1_12:
	setp.eq.s32 	%p9, %r18, 0;
	@%p9 bra 	$L__BB1_18;
	and.b32  	%r21, %r48, 3;
	setp.lt.u32 	%p10, %r18, 4;
	@%p10 bra 	$L__BB1_15;
	add.s32 	%r70, %r113, %r5;
	shl.b32 	%r71, %r70, 2;
	mov.u32 	%r72, centroids_privatization;
	add.s32 	%r73, %r72, %r71;
	add.s32 	%r74, %r113, %r6;
	mul.wide.s32 	%rd18, %r74, 4;
	add.s64 	%rd19, %rd1, %rd18;
	ld.global.f32 	%f49, [%rd19];
	atom.shared.add.f32 	%f50, [%r73], %f49;
	ld.global.f32 	%f51, [%rd19+4];
	atom.shared.add.f32 	%f52, [%r73+4], %f51;
	ld.global.f32 	%f53, [%rd19+8];
	atom.shared.add.f32 	%f54, [%r73+8], %f53;
	ld.global.f32 	%f55, [%rd19+12];
	atom.shared.add.f32 	%f56, [%r73+12], %f55;
	add.s32 	%r113, %r113, 4;
$L__BB1_15:
	setp.eq.s32 	%p11, %r21, 0;
	@%p11 bra 	$L__BB1_18;
	add.s32 	%r117, %r113, %r6;
	add.s32 	%r75, %r113, %r5;
	shl.b32 	%r76, %r75, 2;
	mov.u32 	%r77, centroids_privatization;
	add.s32 	%r116, %r77, %r76;
	neg.s32 	%r115, %r21;
$L__BB1_17:
	.pragma "nounroll";
	mul.wide.s32 	%rd20, %r117, 4;
	add.s64 	%rd21, %rd1, %rd20;
	ld.global.f32 	%f57, [%rd21];
	atom.shared.add.f32 	%f58, [%r116], %f57;
	add.s32 	%r117, %r117, 1;
	add.s32 	%r116, %r116, 4;
	add.s32 	%r115, %r115, 1;
	setp.ne.s32 	%p12, %r115, 0;
	@%p12 bra 	$L__BB1_17;
$L__BB1_18:
	shl.b32 	%r78, %r4, 2;
	add.s32 	%r80, %r53, %r78;
	atom.shared.add.u32 	%r81, [%r80], 1;
$L__BB1_19:
	setp.ge.u32 	%p13, %r1, %r49;
	bar.sync 	0;
	@%p13 bra 	$L__BB1_33;
	setp.lt.s32 	%p14, %r48, 1;
	@%p14 bra 	$L__BB1_32;
	ld.param.u64 	%rd39, [_Z18aggregateCentroidsPfS_PiS0_iii_param_1];
	cvta.to.global.u64 	%rd2, %rd39;
	mul.lo.s32 	%r83, %r48, %r1;
	cvt.u64.u32 	%rd3, %r83;
	and.b32  	%r33, %r48, 7;
	setp.lt.u32 	%p15, %r48, 8;
	mov.b32 	%r121, 0;
	@%p15 bra 	$L__BB1_24;
	cvt.u32.u64 	%r84, %rd3;
	and.b32  	%r121, %r48, 2147483640;
	neg.s32 	%r119, %r121;
	shl.b64 	%rd22, %rd3, 2;
	add.s64 	%rd23, %rd22, %rd2;
	add.s64 	%rd41, %rd23, 16;
	shl.b32 	%r85, %r84, 2;
	mov.u32 	%r86, centroids_privatization;
	add.s32 	%r87, %r85, %r86;
	add.s32 	%r118, %r87, 16;
$L__BB1_23:
	.pragma "nounroll";
	ld.shared.f32 	%f59, [%r118+-16];
	atom.global.add.f32 	%f60, [%rd41+-16], %f59;
	ld.shared.f32 	%f61, [%r118+-12];
	atom.global.add.f32 	%f62, [%rd41+-12], %f61;
	ld.shared.f32 	%f63, [%r118+-8];
	atom.global.add.f32 	%f64, [%rd41+-8], %f63;
	ld.shared.f32 	%f65, [%r118+-4];
	atom.global.add.f32 	%f66, [%rd41+-4], %f65;
	ld.shared.f32 	%f67, [%r118];
	atom.global.add.f32 	%f68, [%rd41], %f67;
	ld.shared.f32 	%f69, [%r118+4];
	atom.global.add.f32 	%f70, [%rd41+4], %f69;
	ld.shared.f32 	%f71, [%r118+8];
	atom.global.add.f32 	%f72, [%rd41+8], %f71;
	ld.shared.f32 	%f73, [%r118+12];
	atom.global.add.f32 	%f74, [%rd41+12], %f73;
	add.s32 	%r119, %r119, 8;
	add.s64 	%rd41, %rd41, 32;
	add.s32 	%r118, %r118, 32;
	setp.ne.s32 	%p16, %r119, 0;
	@%p16 bra 	$L__BB1_23;
$L__BB1_24:
	setp.eq.s32 	%p17, %r33, 0;
	@%p17 bra 	$L__BB1_32;
	and.b32  	%r42, %r48, 3;
	setp.lt.u32 	%p18, %r33, 4;
	@%p18 bra 	$L__BB1_27;
	cvt.u32.u64 	%r88, %rd3;
	cvt.u64.u32 	%rd24, %r121;
	add.s64 	%rd25, %rd24, %rd3;
	shl.b64 	%rd26, %rd25, 2;
	add.s64 	%rd27, %rd2, %rd26;
	add.s32 	%r89, %r121, %r88;
	shl.b32 	%r90, %r89, 2;
	mov.u32 	%r91, centroids_privatization;
	add.s32 	%r92, %r91, %r90;
	ld.shared.f32 	%f75, [%r92];
	atom.global.add.f32 	%f76, [%rd27], %f75;
	ld.shared.f32 	%f77, [%r92+4];
	atom.global.add.f32 	%f78, [%rd27+4], %f77;
	ld.shared.f32 	%f79, [%r92+8];
	atom.global.add.f32 	%f80, [%rd27+8], %f79;
	ld.shared.f32 	%f81, [%r92+12];
	atom.global.add.f32 	%f82, [%rd27+12], %f81;
	add.s32 	%r121, %r121, 4;
$L__BB1_27:
	setp.eq.s32 	%p19, %r42, 0;
	@%p19 bra 	$L__BB1_32;
	setp.eq.s32 	%p20, %r42, 1;
	@%p20 bra 	$L__BB1_30;
	cvt.u32.u64 	%r93, %rd3;
	cvt.u64.u32 	%rd28, %r121;
	add.s64 	%rd29, %rd28, %rd3;
	shl.b64 	%rd30, %rd29, 2;
	add.s64 	%rd31, %rd2, %rd30;
	add.s32 	%r94, %r121, %r93;
	shl.b32 	%r95, %r94, 2;
	mov.u32 	%r96, centroids_privatization;
	add.s32 	%r97, %r96, %r95;
	ld.shared.f32 	%f83, [%r97];
	atom.global.add.f32 	%f84, [%rd31], %f83;
	ld.shared.f32 	%f85, [%r97+4];
	atom.global.add.f32 	%f86, [%rd31+4], %f85;
	add.s32 	%r121, %r121, 2;
$L__BB1_30:
	and.b32  	%r98, %r48, 1;
	setp.eq.b32 	%p21, %r98, 1;
	not.pred 	%p22, %p21;
	@%p22 bra 	$L__BB1_32;
	cvt.u32.u64 	%r99, %rd3;
	cvt.u64.u32 	%rd32, %r121;
	add.s64 	%rd33, %rd32, %rd3;
	shl.b64 	%rd34, %rd33, 2;
	add.s64 	%rd35, %rd2, %rd34;
	add.s32 	%r100, %r121, %r99;
	shl.b32 	%r101, %r100, 2;
	mov.u32 	%r102, centroids_privatization;
	add.s32 	%r103, %r102, %r101;
	ld.shared.f32 	%f87, [%r103];
	atom.global.add.f32 	%f88, [%rd35], %f87;
$L__BB1_32:
	ld.param.u64 	%rd40, [_Z18aggregateCentroidsPfS_PiS0_iii_param_2];
	cvta.to.global.u64 	%rd36, %rd40;
	mul.wide.u32 	%rd37, %r1, 4;
	add.s64 	%rd38, %rd36, %rd37;
	ld.shared.u32 	%r107, [%r3];
	atom.global.add.u32 	%r108, [%rd38], %r107;
$L__BB1_33:
	ret;

}
	// .globl	_Z15updateCentroidsPfS_PiiiS_
.visible .entry _Z15updateCentroidsPfS_PiiiS_(
	.param .u64 .ptr .align 1 _Z15updateCentroidsPfS_PiiiS__param_0,
	.param .u64 .ptr .align 1 _Z15updateCentroidsPfS_PiiiS__param_1,
	.param .u64 .ptr .align 1 _Z15updateCentroidsPfS_PiiiS__param_2,
	.param .u32 _Z15updateCentroidsPfS_PiiiS__param_3,
	.param .u32 _Z15updateCentroidsPfS_PiiiS__param_4,
	.param .u64 .ptr .align 1 _Z15updateCentroidsPfS_PiiiS__param_5
)
{
	.reg .pred 	%p<6>;
	.reg .b32 	%r<18>;
	.reg .b32 	%f<11>;
	.reg .b64 	%rd<14>;

	ld.param.u64 	%rd1, [_Z15updateCentroidsPfS_PiiiS__param_0];
	ld.param.u64 	%rd2, [_Z15updateCentroidsPfS_PiiiS__param_1];
	ld.param.u64 	%rd3, [_Z15updateCentroidsPfS_PiiiS__param_2];
	ld.param.u32 	%r6, [_Z15updateCentroidsPfS_PiiiS__param_3];
	ld.param.u32 	%r7, [_Z15updateCentroidsPfS_PiiiS__param_4];
	ld.param.u64 	%rd4, [_Z15updateCentroidsPfS_PiiiS__param_5];
	mov.u32 	%r8, %ctaid.x;
	mov.u32 	%r9, %ntid.x;
	mov.u32 	%r10, %tid.x;
	mad.lo.s32 	%r1, %r8, %r9, %r10;
	mul.lo.s32 	%r17, %r7, %r6;
	setp.ge.s32 	%p1, %r1, %r17;
	@%p1 bra 	$L__BB2_5;
	cvta.to.global.u64 	%rd5, %rd1;
	cvta.to.global.u64 	%rd6, %rd3;
	cvta.to.global.u64 	%rd7, %rd2;
	div.s32 	%r11, %r1, %r6;
	mul.wide.s32 	%rd8, %r1, 4;
	add.s64 	%rd9, %rd5, %rd8;
	ld.global.f32 	%f1, [%rd9];
	mul.wide.s32 	%rd10, %r11, 4;
	add.s64 	%rd11, %rd6, %rd10;
	ld.global.u32 	%r12, [%rd11];
	cvt.rn.f32.s32 	%f2, %r12;
	div.rn.f32 	%f3, %f1, %f2;
	st.global.f32 	[%rd9], %f3;
	add.s64 	%rd12, %rd7, %rd8;
	ld.global.f32 	%f4, [%rd12];
	sub.f32 	%f5, %f3, %f4;
	abs.f32 	%f6, %f5;
	shl.b32 	%r13, %r1, 2;
	mov.u32 	%r14, error;
	add.s32 	%r3, %r14, %r13;
	st.shared.f32 	[%r3], %f6;
	setp.lt.s32 	%p2, %r17, 2;
	@%p2 bra 	$L__BB2_5;
$L__BB2_2:
	shr.u32 	%r5, %r17, 1;
	bar.sync 	0;
	setp.ge.s32 	%p3, %r1, %r5;
	@%p3 bra 	$L__BB2_4;
	shl.b32 	%r15, %r5, 2;
	add.s32 	%r16, %r3, %r15;
	ld.shared.f32 	%f7, [%r16];
	ld.shared.f32 	%f8, [%r3];
	add.f32 	%f9, %f7, %f8;
	st.shared.f32 	[%r3], %f9;
$L__BB2_4:
	setp.gt.u32 	%p4, %r17, 3;
	mov.u32 	%r17, %r5;
	@%p4 bra 	$L__BB2_2;
$L__BB2_5:
	setp.ne.s32 	%p5, %r1, 0;
	@%p5 bra 	$L__BB2_7;
	ld.shared.f32 	%f10, [error];
	cvta.to.global.u64 	%rd13, %rd4;
	st.global.f32 	[%rd13], %f10;
$L__BB2_7:
	ret;

}


// ===== COMPILED SASS (sm_100) =====

	.target	sm_100

	.elftype	@"ET_EXEC"


//--------------------- .note.nv.tkinfo           --------------------------
	.section	.note.nv.tkinfo,"",@"SHT_NOTE"
	.sectionflags	@"SHF_NOTE_NV_TKINFO"
	.tkinfo
        /*0018*/ 	.word	0x00000002
        /*0030*/ 	.string	""
        /*0030*/ 	.string	"ptxas"
        /*0030*/ 	.string	"Cuda compilation tools, release 13.0, V13.0.88"
        /*0030*/ 	.string	"Build cuda_13.0.r13.0/compiler.36424714_0"
        /*0030*/ 	.string	"-arch sm_100 -m 64 "



//--------------------- .note.nv.cuinfo           --------------------------
	.section	.note.nv.cuinfo,"",@"SHT_NOTE"
	.sectionflags	@"SHF_NOTE_NV_CUINFO"
        /*0018*/ 	.short	0x0002
        /*001a*/ 	.short	0x0064
        /*001c*/ 	.short	0x0082
	.zero		2


//--------------------- .nv.info                  --------------------------
	.section	.nv.info,"",@"SHT_CUDA_INFO"
	.align	4


	//----- nvinfo : EIATTR_REGCOUNT
	.align		4
        /*0000*/ 	.byte	0x04, 0x2f
        /*0002*/ 	.short	(.L_1 - .L_0)
	.align		4
.L_0:
        /*0004*/ 	.word	index@(_Z15closestCentroidPfS_Piiii)
        /*0008*/ 	.word	0x00000020


	//----- nvinfo : EIATTR_FRAME_SIZE
	.align		4
.L_1:
        /*000c*/ 	.byte	0x04, 0x11
        /*000e*/ 	.short	(.L_3 - .L_2)
	.align		4
.L_2:
        /*0010*/ 	.word	index@(_Z15closestCentroidPfS_Piiii)
        /*0014*/ 	.word	0x00000000


	//----- nvinfo : EIATTR_REGCOUNT
	.align		4
.L_3:
        /*0018*/ 	.byte	0x04, 0x2f
        /*001a*/ 	.short	(.L_5 - .L_4)
	.align		4
.L_4:
        /*001c*/ 	.word	index@(_Z18aggregateCentroidsPfS_PiS0_iii)
        /*0020*/ 	.word	0x0000001a


	//----- nvinfo : EIATTR_FRAME_SIZE
	.align		4
.L_5:
        /*0024*/ 	.byte	0x04, 0x11
        /*0026*/ 	.short	(.L_7 - .L_6)
	.align		4
.L_6:
        /*0028*/ 	.word	index@(_Z18aggregateCentroidsPfS_PiS0_iii)
        /*002c*/ 	.word	0x00000000


	//----- nvinfo : EIATTR_REGCOUNT
	.align		4
.L_7:
        /*0030*/ 	.byte	0x04, 0x2f
        /*0032*/ 	.short	(.L_9 - .L_8)
	.align		4
.L_8:
        /*0034*/ 	.word	index@(_Z15updateCentroidsPfS_PiiiS_)
        /*0038*/ 	.word	0x00000012


	//----- nvinfo : EIATTR_FRAME_SIZE
	.align		4
.L_9:
        /*003c*/ 	.byte	0x04, 0x11
        /*003e*/ 	.short	(.L_11 - .L_10)
	.align		4
.L_10:
        /*0040*/ 	.word	index@($__internal_0_$__cuda_sm3x_div_rn_noftz_f32_slowpath)
        /*0044*/ 	.word	0x00000000


	//----- nvinfo : EIATTR_FRAME_SIZE
	.align		4
.L_11:
        /*0048*/ 	.byte	0x04, 0x11
        /*004a*/ 	.short	(.L_13 - .L_12)
	.align		4
.L_12:
        /*004c*/ 	.word	index@(_Z15updateCentroidsPfS_PiiiS_)
        /*0050*/ 	.word	0x00000000


	//----- nvinfo : EIATTR_MIN_STACK_SIZE
	.align		4
.L_13:
        /*0054*/ 	.byte	0x04, 0x12
        /*0056*/ 	.short	(.L_15 - .L_14)
	.align		4
.L_14:
        /*0058*/ 	.word	index@(_Z15updateCentroidsPfS_PiiiS_)
        /*005c*/ 	.word	0x00000000


	//----- nvinfo : EIATTR_MIN_STACK_SIZE
	.align		4
.L_15:
        /*0060*/ 	.byte	0x04, 0x12
        /*0062*/ 	.short	(.L_17 - .L_16)
	.align		4
.L_16:
        /*0064*/ 	.word	index@(_Z18aggregateCentroidsPfS_PiS0_iii)
        /*0068*/ 	.word	0x00000000


	//----- nvinfo : EIATTR_MIN_STACK_SIZE
	.align		4
.L_17:
        /*006c*/ 	.byte	0x04, 0x12
        /*006e*/ 	.short	(.L_19 - .L_18)
	.align		4
.L_18:
        /*0070*/ 	.word	index@(_Z15closestCentroidPfS_Piiii)
        /*0074*/ 	.word	0x00000000
.L_19:


//--------------------- .nv.compat                --------------------------
	.section	.nv.compat,"",@"SHT_CUDA_COMPAT_INFO"
	.align	4
        /*0000*/ 	.byte	0x02, 0x09, 0x00, 0x00, 0x02, 0x02, 0x01, 0x00, 0x02, 0x05, 0x05, 0x00, 0x03, 0x07, 0x01, 0x01
        /*0010*/ 	.byte	0x02, 0x03, 0x00, 0x00, 0x02, 0x06, 0x01, 0x00, 0x04, 0x0b, 0x08, 0x00, 0x01, 0x00, 0x00, 0x00
        /*0020*/ 	.byte	0x00, 0x00, 0x00, 0x00


//--------------------- .nv.info._Z15updateCentroidsPfS_PiiiS_ --------------------------
	.section	.nv.info._Z15updateCentroidsPfS_PiiiS_,"",@"SHT_CUDA_INFO"
	.sectionflags	@""
	.align	4


	//----- nvinfo : EIATTR_CUDA_API_VERSION
	.align		4
        /*0000*/ 	.byte	0x04, 0x37
        /*0002*/ 	.short	(.L_21 - .L_20)
.L_20:
        /*0004*/ 	.word	0x00000082


	//----- nvinfo : EIATTR_KPARAM_INFO
	.align		4
.L_21:
        /*0008*/ 	.byte	0x04, 0x17
        /*000a*/ 	.short	(.L_23 - .L_22)
.L_22:
        /*000c*/ 	.word	0x00000000
        /*0010*/ 	.short	0x0005
        /*0012*/ 	.short	0x0020
        /*0014*/ 	.byte	0x00, 0xf5, 0x21, 0x00


	//----- nvinfo : EIATTR_KPARAM_INFO
	.align		4
.L_23:
        /*0018*/ 	.byte	0x04, 0x17
        /*001a*/ 	.short	(.L_25 - .L_24)
.L_24:
        /*001c*/ 	.word	0x00000000
        /*0020*/ 	.short	0x0004
        /*0022*/ 	.short	0x001c
        /*0024*/ 	.byte	0x00, 0xf0, 0x11, 0x00


	//----- nvinfo : EIATTR_KPARAM_INFO
	.align		4
.L_25:
        /*0028*/ 	.byte	0x04, 0x17
        /*002a*/ 	.short	(.L_27 - .L_26)
.L_26:
        /*002c*/ 	.word	0x00000000
        /*0030*/ 	.short	0x0003
        /*0032*/ 	.short	0x0018
        /*0034*/ 	.byte	0x00, 0xf0, 0x11, 0x00


	//----- nvinfo : EIATTR_KPARAM_INFO
	.align		4
.L_27:
        /*0038*/ 	.byte	0x04, 0x17
        /*003a*/ 	.short	(.L_29 - .L_28)
.L_28:
        /*003c*/ 	.word	0x00000000
        /*0040*/ 	.short	0x0002
        /*0042*/ 	.short	0x0010
        /*0044*/ 	.byte	0x00, 0xf5, 0x21, 0x00


	//----- nvinfo : EIATTR_KPARAM_INFO
	.align		4
.L_29:
        /*0048*/ 	.byte	0x04, 0x17
        /*004a*/ 	.short	(.L_31 - .L_30)
.L_30:
        /*004c*/ 	.word	0x00000000
        /*0050*/ 	.short	0x0001
        /*0052*/ 	.short	0x0008
        /*0054*/ 	.byte	0x00, 0xf5, 0x21, 0x00


	//----- nvinfo : EIATTR_KPARAM_INFO
	.align		4
.L_31:
        /*0058*/ 	.byte	0x04, 0x17
        /*005a*/ 	.short	(.L_33 - .L_32)
.L_32:
        /*005c*/ 	.word	0x00000000
        /*0060*/ 	.short	0x0000
        /*0062*/ 	.short	0x0000
        /*0064*/ 	.byte	0x00, 0xf5, 0x21, 0x00


	//----- nvinfo : EIATTR_SPARSE_MMA_MASK
	.align		4
.L_33:
        /*0068*/ 	.byte	0x03, 0x50
        /*006a*/ 	.short	0x0000


	//----- nvinfo : EIATTR_MAXREG_COUNT
	.align		4
        /*006c*/ 	.byte	0x03, 0x1b
        /*006e*/ 	.short	0x00ff


	//----- nvinfo : EIATTR_NUM_BARRIERS
	.align		4
        /*0070*/ 	.byte	0x02, 0x4c
        /*0072*/ 	.byte	0x01
	.zero		1


	//----- nvinfo : EIATTR_MERCURY_ISA_VERSION
	.align		4
        /*0074*/ 	.byte	0x03, 0x5f
        /*0076*/ 	.short	0x0101


	//----- nvinfo : EIATTR_VRC_CTA_INIT_COUNT
	.align		4
        /*0078*/ 	.byte	0x02, 0x4a
	.zero		1
	.zero		1


	//----- nvinfo : EIATTR_EXIT_INSTR_OFFSETS
	.align		4
        /*007c*/ 	.byte	0x04, 0x1c
        /*007e*/ 	.short	(.L_35 - .L_34)


	//   ....[0]....
.L_34:
        /*0080*/ 	.word	0x00000510


	//   ....[1]....
        /*0084*/ 	.word	0x00000580


	//----- nvinfo : EIATTR_CRS_STACK_SIZE
	.align		4
.L_35:
        /*0088*/ 	.byte	0x04, 0x1e
        /*008a*/ 	.short	(.L_37 - .L_36)
.L_36:
        /*008c*/ 	.word	0x00000000


	//----- nvinfo : EIATTR_CBANK_PARAM_SIZE
	.align		4
.L_37:
        /*0090*/ 	.byte	0x03, 0x19
        /*0092*/ 	.short	0x0028


	//----- nvinfo : EIATTR_PARAM_CBANK
	.align		4
        /*0094*/ 	.byte	0x04, 0x0a
        /*0096*/ 	.short	(.L_39 - .L_38)
	.align		4
.L_38:
        /*0098*/ 	.word	index@(.nv.constant0._Z15updateCentroidsPfS_PiiiS_)
        /*009c*/ 	.short	0x0380
        /*009e*/ 	.short	0x0028


	//----- nvinfo : EIATTR_SW_WAR
	.align		4
.L_39:
        /*00a0*/ 	.byte	0x04, 0x36
        /*00a2*/ 	.short	(.L_41 - .L_40)
.L_40:
        /*00a4*/ 	.word	0x00000008
.L_41:


//--------------------- .nv.info._Z18aggregateCentroidsPfS_PiS0_iii --------------------------
	.section	.nv.info._Z18aggregateCentroidsPfS_PiS0_iii,"",@"SHT_CUDA_INFO"
	.sectionflags	@""
	.align	4


	//----- nvinfo : EIATTR_CUDA_API_VERSION
	.align		4
        /*0000*/ 	.byte	0x04, 0x37
        /*0002*/ 	.short	(.L_43 - .L_42)
.L_42:
        /*0004*/ 	.word	0x00000082


	//----- nvinfo : EIATTR_KPARAM_INFO
	.align		4
.L_43:
        /*0008*/ 	.byte	0x04, 0x17
        /*000a*/ 	.short	(.L_45 - .L_44)
.L_44:
        /*000c*/ 	.word	0x00000000
        /*0010*/ 	.short	0x0006
        /*0012*/ 	.short	0x0028
        /*0014*/ 	.byte	0x00, 0xf0, 0x11, 0x00


	//----- nvinfo : EIATTR_KPARAM_INFO
	.align		4
.L_45:
        /*0018*/ 	.byte	0x04, 0x17
        /*001a*/ 	.short	(.L_47 - .L_46)
.L_46:
        /*001c*/ 	.word	0x00000000
        /*0020*/ 	.short	0x0005
        /*0022*/ 	.short	0x0024
        /*0024*/ 	.byte	0x00, 0xf0, 0x11, 0x00


	//----- nvinfo : EIATTR_KPARAM_INFO
	.align		4
.L_47:
        /*0028*/ 	.byte	0x04, 0x17
        /*002a*/ 	.short	(.L_49 - .L_48)
.L_48:
        /*002c*/ 	.word	0x00000000
        /*0030*/ 	.short	0x0004
        /*0032*/ 	.short	0x0020
        /*0034*/ 	.byte	0x00, 0xf0, 0x11, 0x00


	//----- nvinfo : EIATTR_KPARAM_INFO
	.align		4
.L_49:
        /*0038*/ 	.byte	0x04, 0x17
        /*003a*/ 	.short	(.L_51 - .L_50)
.L_50:
        /*003c*/ 	.word	0x00000000
        /*0040*/ 	.short	0x0003
        /*0042*/ 	.short	0x0018
        /*0044*/ 	.byte	0x00, 0xf5, 0x21, 0x00


	//----- nvinfo : EIATTR_KPARAM_INFO
	.align		4
.L_51:
        /*0048*/ 	.byte	0x04, 0x17
        /*004a*/ 	.short	(.L_53 - .L_52)
.L_52:
        /*004c*/ 	.word	0x00000000
        /*0050*/ 	.short	0x0002
        /*0052*/ 	.short	0x0010
        /*0054*/ 	.byte	0x00, 0xf5, 0x21, 0x00


	//----- nvinfo : EIATTR_KPARAM_INFO
	.align		4
.L_53:
        /*0058*/ 	.byte	0x04, 0x17
        /*005a*/ 	.short	(.L_55 - .L_54)
.L_54:
        /*005c*/ 	.word	0x00000000
        /*0060*/ 	.short	0x0001
        /*0062*/ 	.short	0x0008
        /*0064*/ 	.byte	0x00, 0xf5, 0x21, 0x00


	//----- nvinfo : EIATTR_KPARAM_INFO
	.align		4
.L_55:
        /*0068*/ 	.byte	0x04, 0x17
        /*006a*/ 	.short	(.L_57 - .L_56)
.L_56:
        /*006c*/ 	.word	0x00000000
        /*0070*/ 	.short	0x0000
        /*0072*/ 	.short	0x0000
        /*0074*/ 	.byte	0x00, 0xf5, 0x21, 0x00


	//----- nvinfo : EIATTR_SPARSE_MMA_MASK
	.align		4
.L_57:
        /*0078*/ 	.byte	0x03, 0x50
        /*007a*/ 	.short	0x0000


	//----- nvinfo : EIATTR_MAXREG_COUNT
	.align		4
        /*007c*/ 	.byte	0x03, 0x1b
        /*007e*/ 	.short	0x00ff


	//----- nvinfo : EIATTR_NUM_BARRIERS
	.align		4
        /*0080*/ 	.byte	0x02, 0x4c
        /*0082*/ 	.byte	0x01
	.zero		1


	//----- nvinfo : EIATTR_MERCURY_ISA_VERSION
	.align		4
        /*0084*/ 	.byte	0x03, 0x5f
        /*0086*/ 	.short	0x0101


	//----- nvinfo : EIATTR_VRC_CTA_INIT_COUNT
	.align		4
        /*0088*/ 	.byte	0x02, 0x4a
	.zero		1
	.zero		1


	//----- nvinfo : EIATTR_EXIT_INSTR_OFFSETS
	.align		4
        /*008c*/ 	.byte	0x04, 0x1c
        /*008e*/ 	.short	(.L_59 - .L_58)


	//   ....[0]....
.L_58:
        /*0090*/ 	.word	0x00001320


	//   ....[1]....
        /*0094*/ 	.word	0x00001a10


	//----- nvinfo : EIATTR_CRS_STACK_SIZE
	.align		4
.L_59:
        /*0098*/ 	.byte	0x04, 0x1e
        /*009a*/ 	.short	(.L_61 - .L_60)
.L_60:
        /*009c*/ 	.word	0x00000000


	//----- nvinfo : EIATTR_CBANK_PARAM_SIZE
	.align		4
.L_61:
        /*00a0*/ 	.byte	0x03, 0x19
        /*00a2*/ 	.short	0x002c


	//----- nvinfo : EIATTR_PARAM_CBANK
	.align		4
        /*00a4*/ 	.byte	0x04, 0x0a
        /*00a6*/ 	.short	(.L_63 - .L_62)
	.align		4
.L_62:
        /*00a8*/ 	.word	index@(.nv.constant0._Z18aggregateCentroidsPfS_PiS0_iii)
        /*00ac*/ 	.short	0x0380
        /*00ae*/ 	.short	0x002c


	//----- nvinfo : EIATTR_SW_WAR
	.align		4
.L_63:
        /*00b0*/ 	.byte	0x04, 0x36
        /*00b2*/ 	.short	(.L_65 - .L_64)
.L_64:
        /*00b4*/ 	.word	0x00000008
.L_65:


//--------------------- .nv.info._Z15closestCentroidPfS_Piiii --------------------------
	.section	.nv.info._Z15closestCentroidPfS_Piiii,"",@"SHT_CUDA_INFO"
	.sectionflags	@""
	.align	4


	//----- nvinfo : EIATTR_CUDA_API_VERSION
	.align		4
        /*0000*/ 	.byte	0x04, 0x37
        /*0002*/ 	.short	(.L_67 - .L_66)
.L_66:
        /*0004*/ 	.word	0x00000082


	//----- nvinfo : EIATTR_KPARAM_INFO
	.align		4
.L_67:
        /*0008*/ 	.byte	0x04, 0x17
        /*000a*/ 	.short	(.L_69 - .L_68)
.L_68:
        /*000c*/ 	.word	0x00000000
        /*0010*/ 	.short	0x0005
        /*0012*/ 	.short	0x0020
        /*0014*/ 	.byte	0x00, 0xf0, 0x11, 0x00


	//----- nvinfo : EIATTR_KPARAM_INFO
	.align		4
.L_69:
        /*0018*/ 	.byte	0x04, 0x17
        /*001a*/ 	.short	(.L_71 - .L_70)
.L_70:
        /*001c*/ 	.word	0x00000000
        /*0020*/ 	.short	0x0004
        /*0022*/ 	.short	0x001c
        /*0024*/ 	.byte	0x00, 0xf0, 0x11, 0x00


	//----- nvinfo : EIATTR_KPARAM_INFO
	.align		4
.L_71:
        /*0028*/ 	.byte	0x04, 0x17
        /*002a*/ 	.short	(.L_73 - .L_72)
.L_72:
        /*002c*/ 	.word	0x00000000
        /*0030*/ 	.short	0x0003
        /*0032*/ 	.short	0x0018
        /*0034*/ 	.byte	0x00, 0xf0, 0x11, 0x00


	//----- nvinfo : EIATTR_KPARAM_INFO
	.align		4
.L_73:
        /*0038*/ 	.byte	0x04, 0x17
        /*003a*/ 	.short	(.L_75 - .L_74)
.L_74:
        /*003c*/ 	.word	0x00000000
        /*0040*/ 	.short	0x0002
        /*0042*/ 	.short	0x0010
        /*0044*/ 	.byte	0x00, 0xf5, 0x21, 0x00


	//----- nvinfo : EIATTR_KPARAM_INFO
	.align		4
.L_75:
        /*0048*/ 	.byte	0x04, 0x17
        /*004a*/ 	.short	(.L_77 - .L_76)
.L_76:
        /*004c*/ 	.word	0x00000000
        /*0050*/ 	.short	0x0001
        /*0052*/ 	.short	0x0008
        /*0054*/ 	.byte	0x00, 0xf5, 0x21, 0x00


	//----- nvinfo : EIATTR_KPARAM_INFO
	.align		4
.L_77:
        /*0058*/ 	.byte	0x04, 0x17
        /*005a*/ 	.short	(.L_79 - .L_78)
.L_78:
        /*005c*/ 	.word	0x00000000
        /*0060*/ 	.short	0x0000
        /*0062*/ 	.short	0x0000
        /*0064*/ 	.byte	0x00, 0xf5, 0x21, 0x00


	//----- nvinfo : EIATTR_SPARSE_MMA_MASK
	.align		4
.L_79:
        /*0068*/ 	.byte	0x03, 0x50
        /*006a*/ 	.short	0x0000


	//----- nvinfo : EIATTR_MAXREG_COUNT
	.align		4
        /*006c*/ 	.byte	0x03, 0x1b
        /*006e*/ 	.short	0x00ff


	//----- nvinfo : EIATTR_MERCURY_ISA_VERSION
	.align		4
        /*0070*/ 	.byte	0x03, 0x5f
        /*0072*/ 	.short	0x0101


	//----- nvinfo : EIATTR_VRC_CTA_INIT_COUNT
	.align		4
        /*0074*/ 	.byte	0x02, 0x4a
	.zero		1
	.zero		1


	//----- nvinfo : EIATTR_EXIT_INSTR_OFFSETS
	.align		4
        /*0078*/ 	.byte	0x04, 0x1c
        /*007a*/ 	.short	(.L_81 - .L_80)


	//   ....[0]....
.L_80:
        /*007c*/ 	.word	0x00000070


	//   ....[1]....
        /*0080*/ 	.word	0x00000b30


	//   ....[2]....
        /*0084*/ 	.word	0x00001390


	//   ....[3]....
        /*0088*/ 	.word	0x000014e0


	//   ....[4]....
        /*008c*/ 	.word	0x00001570


	//   ....[5]....
        /*0090*/ 	.word	0x00001610


	//   ....[6]....
        /*0094*/ 	.word	0x00001630


	//----- nvinfo : EIATTR_CBANK_PARAM_SIZE
	.align		4
.L_81:
        /*0098*/ 	.byte	0x03, 0x19
        /*009a*/ 	.short	0x0024


	//----- nvinfo : EIATTR_PARAM_CBANK
	.align		4
        /*009c*/ 	.byte	0x04, 0x0a
        /*009e*/ 	.short	(.L_83 - .L_82)
	.align		4
.L_82:
        /*00a0*/ 	.word	index@(.nv.constant0._Z15closestCentroidPfS_Piiii)
        /*00a4*/ 	.short	0x0380
        /*00a6*/ 	.short	0x0024


	//----- nvinfo : EIATTR_SW_WAR
	.align		4
.L_83:
        /*00a8*/ 	.byte	0x04, 0x36
        /*00aa*/ 	.short	(.L_85 - .L_84)
.L_84:
        /*00ac*/ 	.word	0x00000008
.L_85:


//--------------------- .nv.callgraph             --------------------------
	.section	.nv.callgraph,"",@"SHT_CUDA_CALLGRAPH"
	.align	4
	.sectionentsize	8
	.align		4
        /*0000*/ 	.word	0x00000000
	.align		4
        /*0004*/ 	.word	0xffffffff
	.align		4
        /*0008*/ 	.word	0x00000000
	.align		4
        /*000c*/ 	.word	0xfffffffe
	.align		4
        /*0010*/ 	.word	0x00000000
	.align		4
        /*0014*/ 	.word	0xfffffffd
	.align		4
        /*0018*/ 	.word	0x00000000
	.align		4
        /*001c*/ 	.word	0xfffffffc


//--------------------- .text._Z15updateCentroidsPfS_PiiiS_ --------------------------
	.section	.text._Z15updateCentroidsPfS_PiiiS_,"ax",@progbits
	.align	128
        .global         _Z15updateCentroidsPfS_PiiiS_
        .type           _Z15updateCentroidsPfS_PiiiS_,@function
        .size           _Z15updateCentroidsPfS_PiiiS_,(.L_x_106 - _Z15updateCentroidsPfS_PiiiS_)
        .other          _Z15updateCentroidsPfS_PiiiS_,@"STO_CUDA_ENTRY STV_DEFAULT"
_Z15updateCentroidsPfS_PiiiS_:
.text._Z15updateCentroidsPfS_PiiiS_:
[----:B------:R-:W-:Y:S01]  /*0000*/  LDC R1, c[0x0][0x37c] ;  /* 0x0000df00ff017b82 */ /* 0x000fe20000000800 */
[----:B------:R-:W0:Y:S07]  /*0010*/  S2R R0, SR_TID.X ;  /* 0x0000000000007919 */ /* 0x000e2e0000002100 */
[----:B------:R-:W0:Y:S01]  /*0020*/  S2UR UR4, SR_CTAID.X ;  /* 0x00000000000479c3 */ /* 0x000e220000002500 */
[----:B------:R-:W1:Y:S01]  /*0030*/  LDCU.64 UR6, c[0x0][0x358] ;  /* 0x00006b00ff0677ac */ /* 0x000e620008000a00 */
[----:B------:R-:W-:Y:S06]  /*0040*/  BSSY.RECONVERGENT B0, `(.L_x_0) ;  /* 0x000004b000007945 */ /* 0x000fec0003800200 */
[----:B------:R-:W0:Y:S08]  /*0050*/  LDC R5, c[0x0][0x360] ;  /* 0x0000d800ff057b82 */ /* 0x000e300000000800 */
[----:B------:R-:W2:Y:S01]  /*0060*/  LDC.64 R6, c[0x0][0x398] ;  /* 0x0000e600ff067b82 */ /* 0x000ea20000000a00 */
[----:B0-----:R-:W-:-:S02]  /*0070*/  IMAD R5, R5, UR4, R0 ;  /* 0x0000000405057c24 */ /* 0x001fc4000f8e0200 */
[----:B--2---:R-:W-:-:S05]  /*0080*/  IMAD R2, R7, R6, RZ ;  /* 0x0000000607027224 */ /* 0x004fca00078e02ff */
[----:B------:R-:W-:-:S13]  /*0090*/  ISETP.GE.AND P0, PT, R5, R2, PT ;  /* 0x000000020500720c */ /* 0x000fda0003f06270 */
[----:B-1----:R-:W-:Y:S05]  /*00a0*/  @P0 BRA `(.L_x_1) ;  /* 0x0000000400100947 */ /* 0x002fea0003800000 */
[----:B------:R-:W-:-:S04]  /*00b0*/  IABS R7, R6 ;  /* 0x0000000600077213 */ /* 0x000fc80000000000 */
[----:B------:R-:W0:Y:S08]  /*00c0*/  I2F.RP R0, R7 ;  /* 0x0000000700007306 */ /* 0x000e300000209400 */
[----:B0-----:R-:W0:Y:S02]  /*00d0*/  MUFU.RCP R0, R0 ;  /* 0x0000000000007308 */ /* 0x001e240000001000 */
[----:B0-----:R-:W-:-:S06]  /*00e0*/  VIADD R8, R0, 0xffffffe ;  /* 0x0ffffffe00087836 */ /* 0x001fcc0000000000 */
[----:B------:R0:W1:Y:S02]  /*00f0*/  F2I.FTZ.U32.TRUNC.NTZ R9, R8 ;  /* 0x0000000800097305 */ /* 0x000064000021f000 */
[----:B0-----:R-:W-:Y:S02]  /*0100*/  IMAD.MOV.U32 R8, RZ, RZ, RZ ;  /* 0x000000ffff087224 */ /* 0x001fe400078e00ff */
[----:B-1----:R-:W-:-:S04]  /*0110*/  IMAD.MOV R4, RZ, RZ, -R9 ;  /* 0x000000ffff047224 */ /* 0x002fc800078e0a09 */
[----:B------:R-:W-:Y:S01]  /*0120*/  IMAD R3, R4, R7, RZ ;  /* 0x0000000704037224 */ /* 0x000fe200078e02ff */
[----:B------:R-:W-:-:S03]  /*0130*/  IABS R4, R5 ;  /* 0x0000000500047213 */ /* 0x000fc60000000000 */
[----:B------:R-:W-:-:S06]  /*0140*/  IMAD.HI.U32 R9, R9, R3, R8 ;  /* 0x0000000309097227 */ /* 0x000fcc00078e0008 */
[----:B------:R-:W-:Y:S02]  /*0150*/  IMAD.HI.U32 R3, R9, R4, RZ ;  /* 0x0000000409037227 */ /* 0x000fe400078e00ff */
[----:B------:R-:W0:Y:S02]  /*0160*/  LDC.64 R8, c[0x0][0x390] ;  /* 0x0000e400ff087b82 */ /* 0x000e240000000a00 */
[----:B------:R-:W-:-:S04]  /*0170*/  IMAD.MOV R0, RZ, RZ, -R3 ;  /* 0x000000ffff007224 */ /* 0x000fc800078e0a03 */
[----:B------:R-:W-:-:S05]  /*0180*/  IMAD R0, R7, R0, R4 ;  /* 0x0000000007007224 */ /* 0x000fca00078e0204 */
[----:B------:R-:W-:-:S13]  /*0190*/  ISETP.GT.U32.AND P2, PT, R7, R0, PT ;  /* 0x000000000700720c */ /* 0x000fda0003f44070 */
[----:B------:R-:W-:Y:S02]  /*01a0*/  @!P2 IMAD.IADD R0, R0, 0x1, -R7 ;  /* 0x000000010000a824 */ /* 0x000fe400078e0a07 */
[----:B------:R-:W-:Y:S01]  /*01b0*/  @!P2 VIADD R3, R3, 0x1 ;  /* 0x000000010303a836 */ /* 0x000fe20000000000 */
[----:B------:R-:W-:Y:S02]  /*01c0*/  ISETP.NE.AND P2, PT, R6, RZ, PT ;  /* 0x000000ff0600720c */ /* 0x000fe40003f45270 */
[----:B------:R-:W-:Y:S02]  /*01d0*/  ISETP.GE.U32.AND P0, PT, R0, R7, PT ;  /* 0x000000070000720c */ /* 0x000fe40003f06070 */
[----:B------:R-:W-:-:S04]  /*01e0*/  LOP3.LUT R0, R5, R6, RZ, 0x3c, !PT ;  /* 0x0000000605007212 */ /* 0x000fc800078e3cff */
[----:B------:R-:W-:-:S07]  /*01f0*/  ISETP.GE.AND P1, PT, R0, RZ, PT ;  /* 0x000000ff0000720c */ /* 0x000fce0003f26270 */
[----:B------:R-:W-:-:S06]  /*0200*/  @P0 VIADD R3, R3, 0x1 ;  /* 0x0000000103030836 */ /* 0x000fcc0000000000 */
[----:B------:R-:W-:Y:S01]  /*0210*/  @!P1 IMAD.MOV R3, RZ, RZ, -R3 ;  /* 0x000000ffff039224 */ /* 0x000fe200078e0a03 */
[----:B------:R-:W-:Y:S02]  /*0220*/  @!P2 LOP3.LUT R3, RZ, R6, RZ, 0x33, !PT ;  /* 0x00000006ff03a212 */ /* 0x000fe400078e33ff */
[----:B------:R-:W1:Y:S03]  /*0230*/  LDC.64 R6, c[0x0][0x380] ;  /* 0x0000e000ff067b82 */ /* 0x000e660000000a00 */
[----:B0-----:R-:W-:-:S06]  /*0240*/  IMAD.WIDE R8, R3, 0x4, R8 ;  /* 0x0000000403087825 */ /* 0x001fcc00078e0208 */
[----:B------:R-:W2:Y:S01]  /*0250*/  LDG.E R8, desc[UR6][R8.64] ;  /* 0x0000000608087981 */ /* 0x000ea2000c1e1900 */
[----:B-1----:R-:W-:-:S05]  /*0260*/  IMAD.WIDE R6, R5, 0x4, R6 ;  /* 0x0000000405067825 */ /* 0x002fca00078e0206 */
[----:B------:R-:W3:Y:S01]  /*0270*/  LDG.E R0, desc[UR6][R6.64] ;  /* 0x0000000606007981 */ /* 0x000ee2000c1e1900 */
[----:B------:R-:W-:Y:S01]  /*0280*/  BSSY.RECONVERGENT B1, `(.L_x_2) ;  /* 0x000000d000017945 */ /* 0x000fe20003800200 */
[----:B--2---:R-:W-:-:S04]  /*0290*/  I2FP.F32.S32 R12, R8 ;  /* 0x00000008000c7245 */ /* 0x004fc80000201400 */
[----:B------:R-:W0:Y:S08]  /*02a0*/  MUFU.RCP R3, R12 ;  /* 0x0000000c00037308 */ /* 0x000e300000001000 */
[----:B---3--:R-:W1:Y:S01]  /*02b0*/  FCHK P0, R0, R12 ;  /* 0x0000000c00007302 */ /* 0x008e620000000000 */
[----:B0-----:R-:W-:-:S04]  /*02c0*/  FFMA R4, -R12, R3, 1 ;  /* 0x3f8000000c047423 */ /* 0x001fc80000000103 */
[----:B------:R-:W-:-:S04]  /*02d0*/  FFMA R3, R3, R4, R3 ;  /* 0x0000000403037223 */ /* 0x000fc80000000003 */
[----:B------:R-:W-:-:S04]  /*02e0*/  FFMA R4, R0, R3, RZ ;  /* 0x0000000300047223 */ /* 0x000fc800000000ff */
[----:B------:R-:W-:-:S04]  /*02f0*/  FFMA R10, -R12, R4, R0 ;  /* 0x000000040c0a7223 */ /* 0x000fc80000000100 */
[----:B------:R-:W-:Y:S01]  /*0300*/  FFMA R3, R3, R10, R4 ;  /* 0x0000000a03037223 */ /* 0x000fe20000000004 */
[----:B-1----:R-:W-:Y:S06]  /*0310*/  @!P0 BRA `(.L_x_3) ;  /* 0x00000000000c8947 */ /* 0x002fec0003800000 */
[----:B------:R-:W-:-:S07]  /*0320*/  MOV R4, 0x340 ;  /* 0x0000034000047802 */ /* 0x000fce0000000f00 */
[----:B------:R-:W-:Y:S05]  /*0330*/  CALL.REL.NOINC `($__internal_0_$__cuda_sm3x_div_rn_noftz_f32_slowpath) ;  /* 0x0000000000947944 */ /* 0x000fea0003c00000 */
[----:B------:R-:W-:-:S07]  /*0340*/  IMAD.MOV.U32 R3, RZ, RZ, R0 ;  /* 0x000000ffff037224 */ /* 0x000fce00078e0000 */
.L_x_3:
[----:B------:R-:W-:Y:S05]  /*0350*/  BSYNC.RECONVERGENT B1 ;  /* 0x0000000000017941 */ /* 0x000fea0003800200 */
.L_x_2:
[----:B------:R-:W0:Y:S01]  /*0360*/  LDC.64 R8, c[0x0][0x388] ;  /* 0x0000e200ff087b82 */ /* 0x000e220000000a00 */
[----:B------:R1:W-:Y:S01]  /*0370*/  STG.E desc[UR6][R6.64], R3 ;  /* 0x0000000306007986 */ /* 0x0003e2000c101906 */
[----:B0-----:R-:W-:-:S06]  /*0380*/  IMAD.WIDE R8, R5, 0x4, R8 ;  /* 0x0000000405087825 */ /* 0x001fcc00078e0208 */
[----:B------:R-:W2:Y:S01]  /*0390*/  LDG.E R8, desc[UR6][R8.64] ;  /* 0x0000000608087981 */ /* 0x000ea2000c1e1900 */
[----:B------:R-:W0:Y:S01]  /*03a0*/  S2UR UR5, SR_CgaCtaId ;  /* 0x00000000000579c3 */ /* 0x000e220000008800 */
[----:B------:R-:W-:Y:S01]  /*03b0*/  UMOV UR4, 0x400 ;  /* 0x0000040000047882 */ /* 0x000fe20000000000 */
[----:B------:R-:W-:Y:S01]  /*03c0*/  ISETP.GE.AND P0, PT, R2, 0x2, PT ;  /* 0x000000020200780c */ /* 0x000fe20003f06270 */
[----:B0-----:R-:W-:-:S06]  /*03d0*/  ULEA UR4, UR5, UR4, 0x18 ;  /* 0x0000000405047291 */ /* 0x001fcc000f8ec0ff */
[----:B------:R-:W-:Y:S01]  /*03e0*/  LEA R4, R5, UR4, 0x2 ;  /* 0x0000000405047c11 */ /* 0x000fe2000f8e10ff */
[----:B--2---:R-:W-:-:S04]  /*03f0*/  FADD R0, -R8, R3 ;  /* 0x0000000308007221 */ /* 0x004fc80000000100 */
[----:B------:R-:W-:-:S05]  /*0400*/  FADD R11, |R0|, -RZ ;  /* 0x800000ff000b7221 */ /* 0x000fca0000000200 */
[----:B------:R1:W-:Y:S01]  /*0410*/  STS [R4], R11 ;  /* 0x0000000b04007388 */ /* 0x0003e20000000800 */
[----:B------:R-:W-:Y:S05]  /*0420*/  @!P0 BRA `(.L_x_1) ;  /* 0x0000000000308947 */ /* 0x000fea0003800000 */
.L_x_4:
[----:B------:R-:W-:Y:S05]  /*0430*/  WARPSYNC.ALL ;  /* 0x0000000000007948 */ /* 0x000fea0003800000 */
[----:B------:R-:W-:Y:S01]  /*0440*/  BAR.SYNC.DEFER_BLOCKING 0x0 ;  /* 0x0000000000007b1d */ /* 0x000fe20000010000 */
[----:B-1----:R-:W-:-:S04]  /*0450*/  SHF.R.U32.HI R6, RZ, 0x1, R2 ;  /* 0x00000001ff067819 */ /* 0x002fc80000011602 */
[----:B------:R-:W-:-:S13]  /*0460*/  ISETP.GE.AND P0, PT, R5, R6, PT ;  /* 0x000000060500720c */ /* 0x000fda0003f06270 */
[----:B------:R-:W-:Y:S01]  /*0470*/  @!P0 IMAD R0, R6, 0x4, R4 ;  /* 0x0000000406008824 */ /* 0x000fe200078e0204 */
[----:B------:R-:W-:Y:S05]  /*0480*/  @!P0 LDS R3, [R4] ;  /* 0x0000000004038984 */ /* 0x000fea0000000800 */
[----:B------:R-:W0:Y:S02]  /*0490*/  @!P0 LDS R0, [R0] ;  /* 0x0000000000008984 */ /* 0x000e240000000800 */
[----:B0-----:R-:W-:-:S05]  /*04a0*/  @!P0 FADD R3, R0, R3 ;  /* 0x0000000300038221 */ /* 0x001fca0000000000 */
[----:B------:R0:W-:Y:S01]  /*04b0*/  @!P0 STS [R4], R3 ;  /* 0x0000000304008388 */ /* 0x0001e20000000800 */
[----:B------:R-:W-:Y:S01]  /*04c0*/  ISETP.GT.U32.AND P0, PT, R2, 0x3, PT ;  /* 0x000000030200780c */ /* 0x000fe20003f04070 */
[----:B------:R-:W-:-:S12]  /*04d0*/  IMAD.MOV.U32 R2, RZ, RZ, R6 ;  /* 0x000000ffff027224 */ /* 0x000fd800078e0006 */
[----:B0-----:R-:W-:Y:S05]  /*04e0*/  @P0 BRA `(.L_x_4) ;  /* 0xfffffffc00d00947 */ /* 0x001fea000383ffff */
.L_x_1:
[----:B------:R-:W-:Y:S05]  /*04f0*/  BSYNC.RECONVERGENT B0 ;  /* 0x0000000000007941 */ /* 0x000fea0003800200 */
.L_x_0:
[----:B------:R-:W-:-:S13]  /*0500*/  ISETP.NE.AND P0, PT, R5, RZ, PT ;  /* 0x000000ff0500720c */ /* 0x000fda0003f05270 */
[----:B------:R-:W-:Y:S05]  /*0510*/  @P0 EXIT ;  /* 0x000000000000094d */ /* 0x000fea0003800000 */
[----:B------:R-:W0:Y:S01]  /*0520*/  S2UR UR5, SR_CgaCtaId ;  /* 0x00000000000579c3 */ /* 0x000e220000008800 */
[----:B------:R-:W-:-:S07]  /*0530*/  UMOV UR4, 0x400 ;  /* 0x0000040000047882 */ /* 0x000fce0000000000 */
[----:B-1----:R-:W1:Y:S01]  /*0540*/  LDC.64 R2, c[0x0][0x3a0] ;  /* 0x0000e800ff027b82 */ /* 0x002e620000000a00 */
[----:B0-----:R-:W-:-:S09]  /*0550*/  ULEA UR4, UR5, UR4, 0x18 ;  /* 0x0000000405047291 */ /* 0x001fd2000f8ec0ff */
[----:B------:R-:W1:Y:S04]  /*0560*/  LDS R5, [UR4] ;  /* 0x00000004ff057984 */ /* 0x000e680008000800 */
[----:B-1----:R-:W-:Y:S01]  /*0570*/  STG.E desc[UR6][R2.64], R5 ;  /* 0x0000000502007986 */ /* 0x002fe2000c101906 */
[----:B------:R-:W-:Y:S05]  /*0580*/  EXIT ;  /* 0x000000000000794d */ /* 0x000fea0003800000 */
        .weak           $__internal_0_$__cuda_sm3x_div_rn_noftz_f32_slowpath
        .type           $__internal_0_$__cuda_sm3x_div_rn_noftz_f32_slowpath,@function
        .size           $__internal_0_$__cuda_sm3x_div_rn_noftz_f32_slowpath,(.L_x_106 - $__internal_0_$__cuda_sm3x_div_rn_noftz_f32_slowpath)
$__internal_0_$__cuda_sm3x_div_rn_noftz_f32_slowpath:
[----:B------:R-:W-:Y:S01]  /*0590*/  SHF.R.U32.HI R9, RZ, 0x17, R12 ;  /* 0x00000017ff097819 */ /* 0x000fe2000001160c */
[----:B------:R-:W-:Y:S01]  /*05a0*/  BSSY.RECONVERGENT B2, `(.L_x_5) ;  /* 0x0000064000027945 */ /* 0x000fe20003800200 */
[--C-:B------:R-:W-:Y:S01]  /*05b0*/  SHF.R.U32.HI R3, RZ, 0x17, R0.reuse ;  /* 0x00000017ff037819 */ /* 0x100fe20000011600 */
[----:B------:R-:W-:Y:S01]  /*05c0*/  IMAD.MOV.U32 R11, RZ, RZ, R0 ;  /* 0x000000ffff0b7224 */ /* 0x000fe200078e0000 */
[----:B------:R-:W-:Y:S02]  /*05d0*/  LOP3.LUT R9, R9, 0xff, RZ, 0xc0, !PT ;  /* 0x000000ff09097812 */ /* 0x000fe400078ec0ff */
[----:B------:R-:W-:-:S03]  /*05e0*/  LOP3.LUT R10, R3, 0xff, RZ, 0xc0, !PT ;  /* 0x000000ff030a7812 */ /* 0x000fc600078ec0ff */
[----:B------:R-:W-:Y:S02]  /*05f0*/  VIADD R14, R9, 0xffffffff ;  /* 0xffffffff090e7836 */ /* 0x000fe40000000000 */
[----:B------:R-:W-:-:S03]  /*0600*/  VIADD R13, R10, 0xffffffff ;  /* 0xffffffff0a0d7836 */ /* 0x000fc60000000000 */
[----:B------:R-:W-:-:S04]  /*0610*/  ISETP.GT.U32.AND P0, PT, R14, 0xfd, PT ;  /* 0x000000fd0e00780c */ /* 0x000fc80003f04070 */
[----:B------:R-:W-:-:S13]  /*0620*/  ISETP.GT.U32.OR P0, PT, R13, 0xfd, P0 ;  /* 0x000000fd0d00780c */ /* 0x000fda0000704470 */
[----:B------:R-:W-:Y:S01]  /*0630*/  @!P0 IMAD.MOV.U32 R8, RZ, RZ, RZ ;  /* 0x000000ffff088224 */ /* 0x000fe200078e00ff */
[----:B------:R-:W-:Y:S06]  /*0640*/  @!P0 BRA `(.L_x_6) ;  /* 0x0000000000608947 */ /* 0x000fec0003800000 */
[----:B------:R-:W-:Y:S01]  /*0650*/  FSETP.GTU.FTZ.AND P0, PT, |R0|, +INF , PT ;  /* 0x7f8000000000780b */ /* 0x000fe20003f1c200 */
[----:B------:R-:W-:Y:S01]  /*0660*/  IMAD.MOV.U32 R3, RZ, RZ, R12 ;  /* 0x000000ffff037224 */ /* 0x000fe200078e000c */
[----:B------:R-:W-:-:S04]  /*0670*/  FSETP.GTU.FTZ.AND P1, PT, |R12|, +INF , PT ;  /* 0x7f8000000c00780b */ /* 0x000fc80003f3c200 */
[----:B------:R-:W-:-:S13]  /*0680*/  PLOP3.LUT P0, PT, P0, P1, PT, 0xf8, 0x8f ;  /* 0x00000000008f781c */ /* 0x000fda0000703f70 */
[----:B------:R-:W-:Y:S05]  /*0690*/  @P0 BRA `(.L_x_7) ;  /* 0x00000004004c0947 */ /* 0x000fea0003800000 */
[----:B------:R-:W-:-:S13]  /*06a0*/  LOP3.LUT P0, RZ, R12, 0x7fffffff, R11, 0xc8, !PT ;  /* 0x7fffffff0cff7812 */ /* 0x000fda000780c80b */
[----:B------:R-:W-:Y:S05]  /*06b0*/  @!P0 BRA `(.L_x_8) ;  /* 0x00000004003c8947 */ /* 0x000fea0003800000 */
[C---:B------:R-:W-:Y:S02]  /*06c0*/  FSETP.NEU.FTZ.AND P2, PT, |R0|.reuse, +INF , PT ;  /* 0x7f8000000000780b */ /* 0x040fe40003f5d200 */
[----:B------:R-:W-:Y:S02]  /*06d0*/  FSETP.NEU.FTZ.AND P1, PT, |R3|, +INF , PT ;  /* 0x7f8000000300780b */ /* 0x000fe40003f3d200 */
[----:B------:R-:W-:-:S11]  /*06e0*/  FSETP.NEU.FTZ.AND P0, PT, |R0|, +INF , PT ;  /* 0x7f8000000000780b */ /* 0x000fd60003f1d200 */
[----:B------:R-:W-:Y:S05]  /*06f0*/  @!P1 BRA !P2, `(.L_x_8) ;  /* 0x00000004002c9947 */ /* 0x000fea0005000000 */
[----:B------:R-:W-:-:S04]  /*0700*/  LOP3.LUT P2, RZ, R11, 0x7fffffff, RZ, 0xc0, !PT ;  /* 0x7fffffff0bff7812 */ /* 0x000fc8000784c0ff */
[----:B------:R-:W-:-:S13]  /*0710*/  PLOP3.LUT P1, PT, P1, P2, PT, 0x2f, 0xf2 ;  /* 0x0000000000f2781c */ /* 0x000fda0000f24577 */
[----:B------:R-:W-:Y:S05]  /*0720*/  @P1 BRA `(.L_x_9) ;  /* 0x0000000400181947 */ /* 0x000fea0003800000 */
[----:B------:R-:W-:-:S04]  /*0730*/  LOP3.LUT P1, RZ, R12, 0x7fffffff, RZ, 0xc0, !PT ;  /* 0x7fffffff0cff7812 */ /* 0x000fc8000782c0ff */
[----:B------:R-:W-:-:S13]  /*0740*/  PLOP3.LUT P0, PT, P0, P1, PT, 0x2f, 0xf2 ;  /* 0x0000000000f2781c */ /* 0x000fda0000702577 */
[----:B------:R-:W-:Y:S05]  /*0750*/  @P0 BRA `(.L_x_10) ;  /* 0x0000000400000947 */ /* 0x000fea0003800000 */
[----:B------:R-:W-:Y:S02]  /*0760*/  ISETP.GE.AND P0, PT, R13, RZ, PT ;  /* 0x000000ff0d00720c */ /* 0x000fe40003f06270 */
[----:B------:R-:W-:-:S11]  /*0770*/  ISETP.GE.AND P1, PT, R14, RZ, PT ;  /* 0x000000ff0e00720c */ /* 0x000fd60003f26270 */
[----:B------:R-:W-:Y:S02]  /*0780*/  @P0 IMAD.MOV.U32 R8, RZ, RZ, RZ ;  /* 0x000000ffff080224 */ /* 0x000fe400078e00ff */
[----:B------:R-:W-:Y:S01]  /*0790*/  @!P0 FFMA R11, R0, 1.84467440737095516160e+19, RZ ;  /* 0x5f800000000b8823 */ /* 0x000fe200000000ff */
[----:B------:R-:W-:Y:S02]  /*07a0*/  @!P0 IMAD.MOV.U32 R8, RZ, RZ, -0x40 ;  /* 0xffffffc0ff088424 */ /* 0x000fe400078e00ff */
[----:B------:R-:W-:Y:S02]  /*07b0*/  @!P1 FFMA R12, R3, 1.84467440737095516160e+19, RZ ;  /* 0x5f800000030c9823 */ /* 0x000fe400000000ff */
[----:B------:R-:W-:-:S07]  /*07c0*/  @!P1 VIADD R8, R8, 0x40 ;  /* 0x0000004008089836 */ /* 0x000fce0000000000 */
.L_x_6:
[----:B------:R-:W-:Y:S01]  /*07d0*/  LEA R3, R9, 0xc0800000, 0x17 ;  /* 0xc080000009037811 */ /* 0x000fe200078eb8ff */
[----:B------:R-:W-:Y:S01]  /*07e0*/  VIADD R10, R10, 0xffffff81 ;  /* 0xffffff810a0a7836 */ /* 0x000fe20000000000 */
[----:B------:R-:W-:Y:S03]  /*07f0*/  BSSY.RECONVERGENT B3, `(.L_x_11) ;  /* 0x0000035000037945 */ /* 0x000fe60003800200 */
[----:B------:R-:W-:Y:S01]  /*0800*/  IMAD.IADD R3, R12, 0x1, -R3 ;  /* 0x000000010c037824 */ /* 0x000fe200078e0a03 */
[C---:B------:R-:W-:Y:S01]  /*0810*/  IADD3 R9, PT, PT, R10.reuse, 0x7f, -R9 ;  /* 0x0000007f0a097810 */ /* 0x040fe20007ffe809 */
[----:B------:R-:W-:Y:S02]  /*0820*/  IMAD R0, R10, -0x800000, R11 ;  /* 0xff8000000a007824 */ /* 0x000fe400078e020b */
[----:B------:R-:W0:Y:S01]  /*0830*/  MUFU.RCP R12, R3 ;  /* 0x00000003000c7308 */ /* 0x000e220000001000 */
[----:B------:R-:W-:Y:S01]  /*0840*/  FADD.FTZ R13, -R3, -RZ ;  /* 0x800000ff030d7221 */ /* 0x000fe20000010100 */
[----:B------:R-:W-:-:S03]  /*0850*/  IMAD.IADD R9, R9, 0x1, R8 ;  /* 0x0000000109097824 */ /* 0x000fc600078e0208 */
[----:B0-----:R-:W-:-:S04]  /*0860*/  FFMA R15, R12, R13, 1 ;  /* 0x3f8000000c0f7423 */ /* 0x001fc8000000000d */
[----:B------:R-:W-:-:S04]  /*0870*/  FFMA R14, R12, R15, R12 ;  /* 0x0000000f0c0e7223 */ /* 0x000fc8000000000c */
[----:B------:R-:W-:-:S04]  /*0880*/  FFMA R11, R0, R14, RZ ;  /* 0x0000000e000b7223 */ /* 0x000fc800000000ff */
[----:B------:R-:W-:-:S04]  /*0890*/  FFMA R12, R13, R11, R0 ;  /* 0x0000000b0d0c7223 */ /* 0x000fc80000000000 */
[----:B------:R-:W-:-:S04]  /*08a0*/  FFMA R11, R14, R12, R11 ;  /* 0x0000000c0e0b7223 */ /* 0x000fc8000000000b */
[----:B------:R-:W-:-:S04]  /*08b0*/  FFMA R12, R13, R11, R0 ;  /* 0x0000000b0d0c7223 */ /* 0x000fc80000000000 */
[----:B------:R-:W-:-:S05]  /*08c0*/  FFMA R0, R14, R12, R11 ;  /* 0x0000000c0e007223 */ /* 0x000fca000000000b */
[----:B------:R-:W-:-:S04]  /*08d0*/  SHF.R.U32.HI R3, RZ, 0x17, R0 ;  /* 0x00000017ff037819 */ /* 0x000fc80000011600 */
[----:B------:R-:W-:-:S05]  /*08e0*/  LOP3.LUT R3, R3, 0xff, RZ, 0xc0, !PT ;  /* 0x000000ff03037812 */ /* 0x000fca00078ec0ff */
[----:B------:R-:W-:-:S04]  /*08f0*/  IMAD.IADD R13, R3, 0x1, R9 ;  /* 0x00000001030d7824 */ /* 0x000fc800078e0209 */
[----:B------:R-:W-:-:S05]  /*0900*/  VIADD R3, R13, 0xffffffff ;  /* 0xffffffff0d037836 */ /* 0x000fca0000000000 */
[----:B------:R-:W-:-:S13]  /*0910*/  ISETP.GE.U32.AND P0, PT, R3, 0xfe, PT ;  /* 0x000000fe0300780c */ /* 0x000fda0003f06070 */
[----:B------:R-:W-:Y:S05]  /*0920*/  @!P0 BRA `(.L_x_12) ;  /* 0x0000000000808947 */ /* 0x000fea0003800000 */
[----:B------:R-:W-:-:S13]  /*0930*/  ISETP.GT.AND P0, PT, R13, 0xfe, PT ;  /* 0x000000fe0d00780c */ /* 0x000fda0003f04270 */
[----:B------:R-:W-:Y:S05]  /*0940*/  @P0 BRA `(.L_x_13) ;  /* 0x00000000006c0947 */ /* 0x000fea0003800000 */
[----:B------:R-:W-:-:S13]  /*0950*/  ISETP.GE.AND P0, PT, R13, 0x1, PT ;  /* 0x000000010d00780c */ /* 0x000fda0003f06270 */
[----:B------:R-:W-:Y:S05]  /*0960*/  @P0 BRA `(.L_x_14) ;  /* 0x0000000000740947 */ /* 0x000fea0003800000 */
[----:B------:R-:W-:Y:S02]  /*0970*/  ISETP.GE.AND P0, PT, R13, -0x18, PT ;  /* 0xffffffe80d00780c */ /* 0x000fe40003f06270 */
[----:B------:R-:W-:-:S11]  /*0980*/  LOP3.LUT R0, R0, 0x80000000, RZ, 0xc0, !PT ;  /* 0x8000000000007812 */ /* 0x000fd600078ec0ff */
[----:B------:R-:W-:Y:S05]  /*0990*/  @!P0 BRA `(.L_x_14) ;  /* 0x0000000000688947 */ /* 0x000fea0003800000 */
[CCC-:B------:R-:W-:Y:S01]  /*09a0*/  FFMA.RZ R3, R14.reuse, R12.reuse, R11.reuse ;  /* 0x0000000c0e037223 */ /* 0x1c0fe2000000c00b */
[C---:B------:R-:W-:Y:S02]  /*09b0*/  VIADD R10, R13.reuse, 0x20 ;  /* 0x000000200d0a7836 */ /* 0x040fe40000000000 */
[CCC-:B------:R-:W-:Y:S01]  /*09c0*/  FFMA.RM R8, R14.reuse, R12.reuse, R11.reuse ;  /* 0x0000000c0e087223 */ /* 0x1c0fe2000000400b */
[----:B------:R-:W-:Y:S02]  /*09d0*/  ISETP.NE.AND P2, PT, R13, RZ, PT ;  /* 0x000000ff0d00720c */ /* 0x000fe40003f45270 */
[----:B------:R-:W-:Y:S01]  /*09e0*/  LOP3.LUT R9, R3, 0x7fffff, RZ, 0xc0, !PT ;  /* 0x007fffff03097812 */ /* 0x000fe200078ec0ff */
[----:B------:R-:W-:Y:S01]  /*09f0*/  FFMA.RP R3, R14, R12, R11 ;  /* 0x0000000c0e037223 */ /* 0x000fe2000000800b */
[----:B------:R-:W-:Y:S01]  /*0a00*/  IMAD.MOV R11, RZ, RZ, -R13 ;  /* 0x000000ffff0b7224 */ /* 0x000fe200078e0a0d */
[----:B------:R-:W-:Y:S02]  /*0a10*/  ISETP.NE.AND P1, PT, R13, RZ, PT ;  /* 0x000000ff0d00720c */ /* 0x000fe40003f25270 */
[----:B------:R-:W-:-:S02]  /*0a20*/  LOP3.LUT R9, R9, 0x800000, RZ, 0xfc, !PT ;  /* 0x0080000009097812 */ /* 0x000fc400078efcff */
[----:B------:R-:W-:Y:S02]  /*0a30*/  FSETP.NEU.FTZ.AND P0, PT, R3, R8, PT ;  /* 0x000000080300720b */ /* 0x000fe40003f1d000 */
[----:B------:R-:W-:Y:S02]  /*0a40*/  SHF.L.U32 R10, R9, R10, RZ ;  /* 0x0000000a090a7219 */ /* 0x000fe400000006ff */
[----:B------:R-:W-:Y:S02]  /*0a50*/  SEL R8, R11, RZ, P2 ;  /* 0x000000ff0b087207 */ /* 0x000fe40001000000 */
[----:B------:R-:W-:Y:S02]  /*0a60*/  ISETP.NE.AND P1, PT, R10, RZ, P1 ;  /* 0x000000ff0a00720c */ /* 0x000fe40000f25270 */
[----:B------:R-:W-:Y:S02]  /*0a70*/  SHF.R.U32.HI R8, RZ, R8, R9 ;  /* 0x00000008ff087219 */ /* 0x000fe40000011609 */
[----:B------:R-:W-:-:S02]  /*0a80*/  PLOP3.LUT P0, PT, P0, P1, PT, 0xf8, 0x8f ;  /* 0x00000000008f781c */ /* 0x000fc40000703f70 */
[----:B------:R-:W-:Y:S02]  /*0a90*/  SHF.R.U32.HI R10, RZ, 0x1, R8 ;  /* 0x00000001ff0a7819 */ /* 0x000fe40000011608 */
[----:B------:R-:W-:-:S04]  /*0aa0*/  SEL R3, RZ, 0x1, !P0 ;  /* 0x00000001ff037807 */ /* 0x000fc80004000000 */
[----:B------:R-:W-:-:S04]  /*0ab0*/  LOP3.LUT R3, R3, 0x1, R10, 0xf8, !PT ;  /* 0x0000000103037812 */ /* 0x000fc800078ef80a */
[----:B------:R-:W-:-:S05]  /*0ac0*/  LOP3.LUT R3, R3, R8, RZ, 0xc0, !PT ;  /* 0x0000000803037212 */ /* 0x000fca00078ec0ff */
[----:B------:R-:W-:-:S05]  /*0ad0*/  IMAD.IADD R3, R10, 0x1, R3 ;  /* 0x000000010a037824 */ /* 0x000fca00078e0203 */
[----:B------:R-:W-:Y:S01]  /*0ae0*/  LOP3.LUT R0, R3, R0, RZ, 0xfc, !PT ;  /* 0x0000000003007212 */ /* 0x000fe200078efcff */
[----:B------:R-:W-:Y:S06]  /*0af0*/  BRA `(.L_x_14) ;  /* 0x0000000000107947 */ /* 0x000fec0003800000 */
.L_x_13:
[----:B------:R-:W-:-:S04]  /*0b00*/  LOP3.LUT R0, R0, 0x80000000, RZ, 0xc0, !PT ;  /* 0x8000000000007812 */ /* 0x000fc800078ec0ff */
[----:B------:R-:W-:Y:S01]  /*0b10*/  LOP3.LUT R0, R0, 0x7f800000, RZ, 0xfc, !PT ;  /* 0x7f80000000007812 */ /* 0x000fe200078efcff */
[----:B------:R-:W-:Y:S06]  /*0b20*/  BRA `(.L_x_14) ;  /* 0x0000000000047947 */ /* 0x000fec0003800000 */
.L_x_12:
[----:B------:R-:W-:-:S07]  /*0b30*/  IMAD R0, R9, 0x800000, R0 ;  /* 0x0080000009007824 */ /* 0x000fce00078e0200 */
.L_x_14:
[----:B------:R-:W-:Y:S05]  /*0b40*/  BSYNC.RECONVERGENT B3 ;  /* 0x0000000000037941 */ /* 0x000fea0003800200 */
.L_x_11:
[----:B------:R-:W-:Y:S05]  /*0b50*/  BRA `(.L_x_15) ;  /* 0x0000000000207947 */ /* 0x000fea0003800000 */
.L_x_10:
[----:B------:R-:W-:-:S04]  /*0b60*/  LOP3.LUT R0, R12, 0x80000000, R11, 0x48, !PT ;  /* 0x800000000c007812 */ /* 0x000fc800078e480b */
[----:B------:R-:W-:Y:S01]  /*0b70*/  LOP3.LUT R0, R0, 0x7f800000, RZ, 0xfc, !PT ;  /* 0x7f80000000007812 */ /* 0x000fe200078efcff */
[----:B------:R-:W-:Y:S06]  /*0b80*/  BRA `(.L_x_15) ;  /* 0x0000000000147947 */ /* 0x000fec0003800000 */
.L_x_9:
[----:B------:R-:W-:Y:S01]  /*0b90*/  LOP3.LUT R0, R12, 0x80000000, R11, 0x48, !PT ;  /* 0x800000000c007812 */ /* 0x000fe200078e480b */
[----:B------:R-:W-:Y:S06]  /*0ba0*/  BRA `(.L_x_15) ;  /* 0x00000000000c7947 */ /* 0x000fec0003800000 */
.L_x_8:
[----:B------:R-:W0:Y:S01]  /*0bb0*/  MUFU.RSQ R0, -QNAN ;  /* 0xffc0000000007908 */ /* 0x000e220000001400 */
[----:B------:R-:W-:Y:S05]  /*0bc0*/  BRA `(.L_x_15) ;  /* 0x0000000000047947 */ /* 0x000fea0003800000 */
.L_x_7:
[----:B------:R-:W-:-:S07]  /*0bd0*/  FADD.FTZ R0, R0, R3 ;  /* 0x0000000300007221 */ /* 0x000fce0000010000 */
.L_x_15:
[----:B------:R-:W-:Y:S05]  /*0be0*/  BSYNC.RECONVERGENT B2 ;  /* 0x0000000000027941 */ /* 0x000fea0003800200 */
.L_x_5:
[----:B------:R-:W-:Y:S02]  /*0bf0*/  IMAD.MOV.U32 R8, RZ, RZ, R4 ;  /* 0x000000ffff087224 */ /* 0x000fe400078e0004 */
[----:B------:R-:W-:-:S04]  /*0c00*/  IMAD.MOV.U32 R9, RZ, RZ, 0x0 ;  /* 0x00000000ff097424 */ /* 0x000fc800078e00ff */
[----:B0-----:R-:W-:Y:S05]  /*0c10*/  RET.REL.NODEC R8 `(_Z15updateCentroidsPfS_PiiiS_) ;  /* 0xfffffff008f87950 */ /* 0x001fea0003c3ffff */
.L_x_16:
[----:B------:R-:W-:-:S00]  /*0c20*/  BRA `(.L_x_16) ;  /* 0xfffffffc00fc7947 */ /* 0x000fc0000383ffff */
[----:B------:R-:W-:-:S00]  /*0c30*/  NOP ;  /* 0x0000000000007918 */ /* 0x000fc00000000000 */
        /* <DEDUP_REMOVED lines=12> */
.L_x_106:


//--------------------- .text._Z18aggregateCentroidsPfS_PiS0_iii --------------------------
	.section	.text._Z18aggregateCentroidsPfS_PiS0_iii,"ax",@progbits
	.align	128
        .global         _Z18aggregateCentroidsPfS_PiS0_iii
        .type           _Z18aggregateCentroidsPfS_PiS0_iii,@function
        .size           _Z18aggregateCentroidsPfS_PiS0_iii,(.L_x_108 - _Z18aggregateCentroidsPfS_PiS0_iii)
        .other          _Z18aggregateCentroidsPfS_PiS0_iii,@"STO_CUDA_ENTRY STV_DEFAULT"
_Z18aggregateCentroidsPfS_PiS0_iii:
.text._Z18aggregateCentroidsPfS_PiS0_iii:
[----:B------:R-:W-:Y:S01]  /*0000*/  LDC R1, c[0x0][0x37c] ;  /* 0x0000df00ff017b82 */ /* 0x000fe20000000800 */
[----:B------:R-:W0:Y:S07]  /*0010*/  S2R R0, SR_TID.X ;  /* 0x0000000000007919 */ /* 0x000e2e0000002100 */
[----:B------:R-:W1:Y:S01]  /*0020*/  LDC R10, c[0x0][0x3a4] ;  /* 0x0000e900ff0a7b82 */ /* 0x000e620000000800 */
[----:B------:R-:W1:Y:S01]  /*0030*/  LDCU UR5, c[0x0][0x3a8] ;  /* 0x00007500ff0577ac */ /* 0x000e620008000800 */
[----:B------:R-:W-:Y:S01]  /*0040*/  MOV R8, 0x400 ;  /* 0x0000040000087802 */ /* 0x000fe20000000f00 */
[----:B------:R-:W2:Y:S01]  /*0050*/  S2R R9, SR_CgaCtaId ;  /* 0x0000000000097919 */ /* 0x000ea20000008800 */
[----:B------:R-:W-:Y:S01]  /*0060*/  BSSY.RECONVERGENT B0, `(.L_x_17) ;  /* 0x0000128000007945 */ /* 0x000fe20003800200 */
[----:B------:R-:W3:Y:S03]  /*0070*/  LDCU.64 UR8, c[0x0][0x358] ;  /* 0x00006b00ff0877ac */ /* 0x000ee60008000a00 */
[----:B------:R-:W4:Y:S08]  /*0080*/  S2UR UR4, SR_CTAID.X ;  /* 0x00000000000479c3 */ /* 0x000f300000002500 */
[----:B------:R-:W4:Y:S01]  /*0090*/  LDC R7, c[0x0][0x360] ;  /* 0x0000d800ff077b82 */ /* 0x000f220000000800 */
[----:B-1----:R-:W-:-:S05]  /*00a0*/  IMAD R3, R10, UR5, RZ ;  /* 0x000000050a037c24 */ /* 0x002fca000f8e02ff */
[C---:B0-----:R-:W-:Y:S02]  /*00b0*/  ISETP.GE.U32.AND P1, PT, R0.reuse, R3, PT ;  /* 0x000000030000720c */ /* 0x041fe40003f26070 */
[----:B------:R-:W-:Y:S01]  /*00c0*/  ISETP.GE.U32.AND P0, PT, R0, UR5, PT ;  /* 0x0000000500007c0c */ /* 0x000fe2000bf06070 */
[----:B------:R-:W0:Y:S01]  /*00d0*/  LDCU UR5, c[0x0][0x3a0] ;  /* 0x00007400ff0577ac */ /* 0x000e220008000800 */
[----:B--2---:R-:W-:Y:S01]  /*00e0*/  LEA R3, R9, R8, 0x18 ;  /* 0x0000000809037211 */ /* 0x004fe200078ec0ff */
[----:B----4-:R-:W-:-:S08]  /*00f0*/  IMAD R7, R7, UR4, R0 ;  /* 0x0000000407077c24 */ /* 0x010fd0000f8e0200 */
[----:B------:R-:W-:-:S04]  /*0100*/  @!P1 IADD3 R2, PT, PT, R8, 0xfa0, RZ ;  /* 0x00000fa008029810 */ /* 0x000fc80007ffe0ff */
[----:B------:R-:W-:Y:S02]  /*0110*/  @!P1 LEA R5, R9, R2, 0x18 ;  /* 0x0000000209059211 */ /* 0x000fe400078ec0ff */
[----:B------:R-:W-:-:S03]  /*0120*/  LEA R2, R0, R3, 0x2 ;  /* 0x0000000300027211 */ /* 0x000fc600078e10ff */
[----:B------:R-:W-:Y:S02]  /*0130*/  @!P1 IMAD R5, R0, 0x4, R5 ;  /* 0x0000000400059824 */ /* 0x000fe400078e0205 */
[----:B------:R1:W-:Y:S01]  /*0140*/  @!P0 STS [R2], RZ ;  /* 0x000000ff02008388 */ /* 0x0003e20000000800 */
[----:B0-----:R-:W-:-:S03]  /*0150*/  ISETP.GE.AND P0, PT, R7, UR5, PT ;  /* 0x0000000507007c0c */ /* 0x001fc6000bf06270 */
[----:B------:R1:W-:Y:S01]  /*0160*/  @!P1 STS [R5], RZ ;  /* 0x000000ff05009388 */ /* 0x0003e20000000800 */
[----:B------:R-:W-:Y:S09]  /*0170*/  BAR.SYNC.DEFER_BLOCKING 0x0 ;  /* 0x0000000000007b1d */ /* 0x000ff20000010000 */
[----:B-1-3--:R-:W-:Y:S05]  /*0180*/  @P0 BRA `(.L_x_18) ;  /* 0x0000001000540947 */ /* 0x00afea0003800000 */
[----:B------:R-:W0:Y:S02]  /*0190*/  LDC.64 R4, c[0x0][0x398] ;  /* 0x0000e600ff047b82 */ /* 0x000e240000000a00 */
[----:B0-----:R-:W-:-:S06]  /*01a0*/  IMAD.WIDE R4, R7, 0x4, R4 ;  /* 0x0000000407047825 */ /* 0x001fcc00078e0204 */
[----:B------:R0:W5:Y:S01]  /*01b0*/  LDG.E R4, desc[UR8][R4.64] ;  /* 0x0000000804047981 */ /* 0x000162000c1e1900 */
[----:B------:R-:W-:-:S13]  /*01c0*/  ISETP.GE.AND P0, PT, R10, 0x1, PT ;  /* 0x000000010a00780c */ /* 0x000fda0003f06270 */
[----:B0-----:R-:W-:Y:S05]  /*01d0*/  @!P0 BRA `(.L_x_19) ;  /* 0x0000001000388947 */ /* 0x001fea0003800000 */
[----:B------:R-:W-:Y:S01]  /*01e0*/  ISETP.GE.U32.AND P0, PT, R10, 0x10, PT ;  /* 0x000000100a00780c */ /* 0x000fe20003f06070 */
[-C--:B------:R-:W-:Y:S02]  /*01f0*/  IMAD R5, R7, R10.reuse, RZ ;  /* 0x0000000a07057224 */ /* 0x080fe400078e02ff */
[----:B------:R-:W-:Y:S02]  /*0200*/  HFMA2 R7, -RZ, RZ, 0, 0 ;  /* 0x00000000ff077431 */ /* 0x000fe400000001ff */
[----:B-----5:R-:W-:-:S08]  /*0210*/  IMAD R6, R4, R10, RZ ;  /* 0x0000000a04067224 */ /* 0x020fd000078e02ff */
[----:B------:R-:W-:Y:S05]  /*0220*/  @!P0 BRA `(.L_x_20) ;  /* 0x0000000400f88947 */ /* 0x000fea0003800000 */
[----:B------:R-:W-:Y:S01]  /*0230*/  VIADD R8, R8, 0xfa0 ;  /* 0x00000fa008087836 */ /* 0x000fe20000000000 */
[----:B------:R-:W-:Y:S01]  /*0240*/  LOP3.LUT R7, R10, 0x7ffffff0, RZ, 0xc0, !PT ;  /* 0x7ffffff00a077812 */ /* 0x000fe200078ec0ff */
[----:B------:R-:W-:-:S03]  /*0250*/  IMAD.MOV.U32 R10, RZ, RZ, R5 ;  /* 0x000000ffff0a7224 */ /* 0x000fc600078e0005 */
[----:B------:R-:W-:Y:S02]  /*0260*/  LEA R11, R9, R8, 0x18 ;  /* 0x00000008090b7211 */ /* 0x000fe400078ec0ff */
[----:B------:R-:W-:Y:S02]  /*0270*/  IADD3 R14, PT, PT, -R7, RZ, RZ ;  /* 0x000000ff070e7210 */ /* 0x000fe40007ffe1ff */
[----:B------:R-:W-:-:S05]  /*0280*/  LEA R11, R6, R11, 0x2 ;  /* 0x0000000b060b7211 */ /* 0x000fca00078e10ff */
[----:B------:R-:W-:-:S07]  /*0290*/  VIADD R11, R11, 0x20 ;  /* 0x000000200b0b7836 */ /* 0x000fce0000000000 */
.L_x_53:
[----:B------:R-:W0:Y:S02]  /*02a0*/  LDC.64 R8, c[0x0][0x380] ;  /* 0x0000e000ff087b82 */ /* 0x000e240000000a00 */
[----:B0-----:R-:W-:-:S05]  /*02b0*/  IMAD.WIDE R8, R10, 0x4, R8 ;  /* 0x000000040a087825 */ /* 0x001fca00078e0208 */
[----:B------:R0:W5:Y:S01]  /*02c0*/  LDG.E R15, desc[UR8][R8.64] ;  /* 0x00000008080f7981 */ /* 0x000162000c1e1900 */
[----:B------:R-:W-:Y:S01]  /*02d0*/  BSSY.RECONVERGENT B1, `(.L_x_21) ;  /* 0x0000005000017945 */ /* 0x000fe20003800200 */
.L_x_22:
[----:B------:R-:W1:Y:S02]  /*02e0*/  LDS R12, [R11+-0x20] ;  /* 0xffffe0000b0c7984 */ /* 0x000e640000000800 */
[----:B-1---5:R-:W-:-:S05]  /*02f0*/  FADD R13, R15, R12 ;  /* 0x0000000c0f0d7221 */ /* 0x022fca0000000000 */
[----:B------:R-:W1:Y:S02]  /*0300*/  ATOMS.CAST.SPIN P0, [R11+-0x20], R12, R13 ;  /* 0xffffe00c0b00758d */ /* 0x000e64000180000d */
[----:B-1----:R-:W-:Y:S05]  /*0310*/  @!P0 BRA `(.L_x_22) ;  /* 0xfffffffc00f08947 */ /* 0x002fea000383ffff */
[----:B------:R-:W-:Y:S05]  /*0320*/  BSYNC.RECONVERGENT B1 ;  /* 0x0000000000017941 */ /* 0x000fea0003800200 */
.L_x_21:
[----:B------:R1:W5:Y:S01]  /*0330*/  LDG.E R15, desc[UR8][R8.64+0x4] ;  /* 0x00000408080f7981 */ /* 0x000362000c1e1900 */
[----:B------:R-:W-:Y:S01]  /*0340*/  BSSY.RECONVERGENT B1, `(.L_x_23) ;  /* 0x0000005000017945 */ /* 0x000fe20003800200 */
.L_x_24:
[----:B------:R-:W2:Y:S02]  /*0350*/  LDS R12, [R11+-0x1c] ;  /* 0xffffe4000b0c7984 */ /* 0x000ea40000000800 */
[----:B--2--5:R-:W-:-:S05]  /*0360*/  FADD R13, R15, R12 ;  /* 0x0000000c0f0d7221 */ /* 0x024fca0000000000 */
[----:B------:R-:W2:Y:S02]  /*0370*/  ATOMS.CAST.SPIN P0, [R11+-0x1c], R12, R13 ;  /* 0xffffe40c0b00758d */ /* 0x000ea4000180000d */
[----:B--2---:R-:W-:Y:S05]  /*0380*/  @!P0 BRA `(.L_x_24) ;  /* 0xfffffffc00f08947 */ /* 0x004fea000383ffff */
[----:B------:R-:W-:Y:S05]  /*0390*/  BSYNC.RECONVERGENT B1 ;  /* 0x0000000000017941 */ /* 0x000fea0003800200 */
.L_x_23:
[----:B------:R2:W5:Y:S01]  /*03a0*/  LDG.E R15, desc[UR8][R8.64+0x8] ;  /* 0x00000808080f7981 */ /* 0x000562000c1e1900 */
[----:B------:R-:W-:Y:S01]  /*03b0*/  BSSY.RECONVERGENT B1, `(.L_x_25) ;  /* 0x0000005000017945 */ /* 0x000fe20003800200 */
.L_x_26:
[----:B------:R-:W3:Y:S02]  /*03c0*/  LDS R12, [R11+-0x18] ;  /* 0xffffe8000b0c7984 */ /* 0x000ee40000000800 */
[----:B---3-5:R-:W-:-:S05]  /*03d0*/  FADD R13, R15, R12 ;  /* 0x0000000c0f0d7221 */ /* 0x028fca0000000000 */
[----:B------:R-:W3:Y:S02]  /*03e0*/  ATOMS.CAST.SPIN P0, [R11+-0x18], R12, R13 ;  /* 0xffffe80c0b00758d */ /* 0x000ee4000180000d */
[----:B---3--:R-:W-:Y:S05]  /*03f0*/  @!P0 BRA `(.L_x_26) ;  /* 0xfffffffc00f08947 */ /* 0x008fea000383ffff */
[----:B------:R-:W-:Y:S05]  /*0400*/  BSYNC.RECONVERGENT B1 ;  /* 0x0000000000017941 */ /* 0x000fea0003800200 */
.L_x_25:
[----:B------:R3:W5:Y:S01]  /*0410*/  LDG.E R15, desc[UR8][R8.64+0xc] ;  /* 0x00000c08080f7981 */ /* 0x000762000c1e1900 */
[----:B------:R-:W-:Y:S01]  /*0420*/  BSSY.RECONVERGENT B1, `(.L_x_27) ;  /* 0x0000005000017945 */ /* 0x000fe20003800200 */
.L_x_28:
[----:B------:R-:W4:Y:S02]  /*0430*/  LDS R12, [R11+-0x14] ;  /* 0xffffec000b0c7984 */ /* 0x000f240000000800 */
[----:B----45:R-:W-:-:S05]  /*0440*/  FADD R13, R15, R12 ;  /* 0x0000000c0f0d7221 */ /* 0x030fca0000000000 */
[----:B------:R-:W4:Y:S02]  /*0450*/  ATOMS.CAST.SPIN P0, [R11+-0x14], R12, R13 ;  /* 0xffffec0c0b00758d */ /* 0x000f24000180000d */
[----:B----4-:R-:W-:Y:S05]  /*0460*/  @!P0 BRA `(.L_x_28) ;  /* 0xfffffffc00f08947 */ /* 0x010fea000383ffff */
[----:B------:R-:W-:Y:S05]  /*0470*/  BSYNC.RECONVERGENT B1 ;  /* 0x0000000000017941 */ /* 0x000fea0003800200 */
.L_x_27:
[----:B------:R4:W5:Y:S01]  /*0480*/  LDG.E R15, desc[UR8][R8.64+0x10] ;  /* 0x00001008080f7981 */ /* 0x000962000c1e1900 */
[----:B------:R-:W-:Y:S01]  /*0490*/  BSSY.RECONVERGENT B1, `(.L_x_29) ;  /* 0x0000005000017945 */ /* 0x000fe20003800200 */
.L_x_30:
[----:B------:R-:W0:Y:S02]  /*04a0*/  LDS R12, [R11+-0x10] ;  /* 0xfffff0000b0c7984 */ /* 0x000e240000000800 */
[----:B0----5:R-:W-:-:S05]  /*04b0*/  FADD R13, R15, R12 ;  /* 0x0000000c0f0d7221 */ /* 0x021fca0000000000 */
[----:B------:R-:W0:Y:S02]  /*04c0*/  ATOMS.CAST.SPIN P0, [R11+-0x10], R12, R13 ;  /* 0xfffff00c0b00758d */ /* 0x000e24000180000d */
[----:B0-----:R-:W-:Y:S05]  /*04d0*/  @!P0 BRA `(.L_x_30) ;  /* 0xfffffffc00f08947 */ /* 0x001fea000383ffff */
[----:B------:R-:W-:Y:S05]  /*04e0*/  BSYNC.RECONVERGENT B1 ;  /* 0x0000000000017941 */ /* 0x000fea0003800200 */
.L_x_29:
[----:B------:R0:W5:Y:S01]  /*04f0*/  LDG.E R15, desc[UR8][R8.64+0x14] ;  /* 0x00001408080f7981 */ /* 0x000162000c1e1900 */
[----:B------:R-:W-:Y:S01]  /*0500*/  BSSY.RECONVERGENT B1, `(.L_x_31) ;  /* 0x0000005000017945 */ /* 0x000fe20003800200 */
.L_x_32:
[----:B------:R-:W1:Y:S02]  /*0510*/  LDS R12, [R11+-0xc] ;  /* 0xfffff4000b0c7984 */ /* 0x000e640000000800 */
[----:B-1---5:R-:W-:-:S05]  /*0520*/  FADD R13, R15, R12 ;  /* 0x0000000c0f0d7221 */ /* 0x022fca0000000000 */
[----:B------:R-:W1:Y:S02]  /*0530*/  ATOMS.CAST.SPIN P0, [R11+-0xc], R12, R13 ;  /* 0xfffff40c0b00758d */ /* 0x000e64000180000d */
[----:B-1----:R-:W-:Y:S05]  /*0540*/  @!P0 BRA `(.L_x_32) ;  /* 0xfffffffc00f08947 */ /* 0x002fea000383ffff */
[----:B------:R-:W-:Y:S05]  /*0550*/  BSYNC.RECONVERGENT B1 ;  /* 0x0000000000017941 */ /* 0x000fea0003800200 */
.L_x_31:
[----:B------:R1:W5:Y:S01]  /*0560*/  LDG.E R15, desc[UR8][R8.64+0x18] ;  /* 0x00001808080f7981 */ /* 0x000362000c1e1900 */
[----:B------:R-:W-:Y:S01]  /*0570*/  BSSY.RECONVERGENT B1, `(.L_x_33) ;  /* 0x0000005000017945 */ /* 0x000fe20003800200 */
.L_x_34:
[----:B------:R-:W0:Y:S02]  /*0580*/  LDS R12, [R11+-0x8] ;  /* 0xfffff8000b0c7984 */ /* 0x000e240000000800 */
[----:B0----5:R-:W-:-:S05]  /*0590*/  FADD R13, R15, R12 ;  /* 0x0000000c0f0d7221 */ /* 0x021fca0000000000 */
[----:B------:R-:W0:Y:S02]  /*05a0*/  ATOMS.CAST.SPIN P0, [R11+-0x8], R12, R13 ;  /* 0xfffff80c0b00758d */ /* 0x000e24000180000d */
[----:B0-----:R-:W-:Y:S05]  /*05b0*/  @!P0 BRA `(.L_x_34) ;  /* 0xfffffffc00f08947 */ /* 0x001fea000383ffff */
[----:B------:R-:W-:Y:S05]  /*05c0*/  BSYNC.RECONVERGENT B1 ;  /* 0x0000000000017941 */ /* 0x000fea0003800200 */
.L_x_33:
[----:B------:R0:W5:Y:S01]  /*05d0*/  LDG.E R15, desc[UR8][R8.64+0x1c] ;  /* 0x00001c08080f7981 */ /* 0x000162000c1e1900 */
[----:B------:R-:W-:Y:S01]  /*05e0*/  BSSY.RECONVERGENT B1, `(.L_x_35) ;  /* 0x0000005000017945 */ /* 0x000fe20003800200 */
.L_x_36:
[----:B------:R-:W1:Y:S02]  /*05f0*/  LDS R12, [R11+-0x4] ;  /* 0xfffffc000b0c7984 */ /* 0x000e640000000800 */
[----:B-1---5:R-:W-:-:S05]  /*0600*/  FADD R13, R15, R12 ;  /* 0x0000000c0f0d7221 */ /* 0x022fca0000000000 */
[----:B------:R-:W1:Y:S02]  /*0610*/  ATOMS.CAST.SPIN P0, [R11+-0x4], R12, R13 ;  /* 0xfffffc0c0b00758d */ /* 0x000e64000180000d */
[----:B-1----:R-:W-:Y:S05]  /*0620*/  @!P0 BRA `(.L_x_36) ;  /* 0xfffffffc00f08947 */ /* 0x002fea000383ffff */
[----:B------:R-:W-:Y:S05]  /*0630*/  BSYNC.RECONVERGENT B1 ;  /* 0x0000000000017941 */ /* 0x000fea0003800200 */
.L_x_35:
[----:B------:R1:W5:Y:S01]  /*0640*/  LDG.E R15, desc[UR8][R8.64+0x20] ;  /* 0x00002008080f7981 */ /* 0x000362000c1e1900 */
[----:B------:R-:W-:Y:S01]  /*0650*/  BSSY.RECONVERGENT B1, `(.L_x_37) ;  /* 0x0000005000017945 */ /* 0x000fe20003800200 */
.L_x_38:
[----:B------:R-:W0:Y:S02]  /*0660*/  LDS R12, [R11] ;  /* 0x000000000b0c7984 */ /* 0x000e240000000800 */
[----:B0----5:R-:W-:-:S05]  /*0670*/  FADD R13, R15, R12 ;  /* 0x0000000c0f0d7221 */ /* 0x021fca0000000000 */
[----:B------:R-:W0:Y:S02]  /*0680*/  ATOMS.CAST.SPIN P0, [R11], R12, R13 ;  /* 0x0000000c0b00758d */ /* 0x000e24000180000d */
[----:B0-----:R-:W-:Y:S05]  /*0690*/  @!P0 BRA `(.L_x_38) ;  /* 0xfffffffc00f08947 */ /* 0x001fea000383ffff */
[----:B------:R-:W-:Y:S05]  /*06a0*/  BSYNC.RECONVERGENT B1 ;  /* 0x0000000000017941 */ /* 0x000fea0003800200 */
.L_x_37:
[----:B------:R0:W5:Y:S01]  /*06b0*/  LDG.E R15, desc[UR8][R8.64+0x24] ;  /* 0x00002408080f7981 */ /* 0x000162000c1e1900 */
[----:B------:R-:W-:Y:S01]  /*06c0*/  BSSY.RECONVERGENT B1, `(.L_x_39) ;  /* 0x0000005000017945 */ /* 0x000fe20003800200 */
.L_x_40:
[----:B------:R-:W1:Y:S02]  /*06d0*/  LDS R12, [R11+0x4] ;  /* 0x000004000b0c7984 */ /* 0x000e640000000800 */
[----:B-1---5:R-:W-:-:S05]  /*06e0*/  FADD R13, R15, R12 ;  /* 0x0000000c0f0d7221 */ /* 0x022fca0000000000 */
[----:B------:R-:W1:Y:S02]  /*06f0*/  ATOMS.CAST.SPIN P0, [R11+0x4], R12, R13 ;  /* 0x0000040c0b00758d */ /* 0x000e64000180000d */
[----:B-1----:R-:W-:Y:S05]  /*0700*/  @!P0 BRA `(.L_x_40) ;  /* 0xfffffffc00f08947 */ /* 0x002fea000383ffff */
[----:B------:R-:W-:Y:S05]  /*0710*/  BSYNC.RECONVERGENT B1 ;  /* 0x0000000000017941 */ /* 0x000fea0003800200 */
.L_x_39:
[----:B------:R1:W5:Y:S01]  /*0720*/  LDG.E R15, desc[UR8][R8.64+0x28] ;  /* 0x00002808080f7981 */ /* 0x000362000c1e1900 */
[----:B------:R-:W-:Y:S01]  /*0730*/  BSSY.RECONVERGENT B1, `(.L_x_41) ;  /* 0x0000005000017945 */ /* 0x000fe20003800200 */
.L_x_42:
[----:B------:R-:W0:Y:S02]  /*0740*/  LDS R12, [R11+0x8] ;  /* 0x000008000b0c7984 */ /* 0x000e240000000800 */
[----:B0----5:R-:W-:-:S05]  /*0750*/  FADD R13, R15, R12 ;  /* 0x0000000c0f0d7221 */ /* 0x021fca0000000000 */
[----:B------:R-:W0:Y:S02]  /*0760*/  ATOMS.CAST.SPIN P0, [R11+0x8], R12, R13 ;  /* 0x0000080c0b00758d */ /* 0x000e24000180000d */
[----:B0-----:R-:W-:Y:S05]  /*0770*/  @!P0 BRA `(.L_x_42) ;  /* 0xfffffffc00f08947 */ /* 0x001fea000383ffff */
[----:B------:R-:W-:Y:S05]  /*0780*/  BSYNC.RECONVERGENT B1 ;  /* 0x0000000000017941 */ /* 0x000fea0003800200 */
.L_x_41:
[----:B------:R0:W5:Y:S01]  /*0790*/  LDG.E R15, desc[UR8][R8.64+0x2c] ;  /* 0x00002c08080f7981 */ /* 0x000162000c1e1900 */
[----:B------:R-:W-:Y:S01]  /*07a0*/  BSSY.RECONVERGENT B1, `(.L_x_43) ;  /* 0x0000005000017945 */ /* 0x000fe20003800200 */
.L_x_44:
[----:B------:R-:W1:Y:S02]  /*07b0*/  LDS R12, [R11+0xc] ;  /* 0x00000c000b0c7984 */ /* 0x000e640000000800 */
[----:B-1---5:R-:W-:-:S05]  /*07c0*/  FADD R13, R15, R12 ;  /* 0x0000000c0f0d7221 */ /* 0x022fca0000000000 */
[----:B------:R-:W1:Y:S02]  /*07d0*/  ATOMS.CAST.SPIN P0, [R11+0xc], R12, R13 ;  /* 0x00000c0c0b00758d */ /* 0x000e64000180000d */
[----:B-1----:R-:W-:Y:S05]  /*07e0*/  @!P0 BRA `(.L_x_44) ;  /* 0xfffffffc00f08947 */ /* 0x002fea000383ffff */
[----:B------:R-:W-:Y:S05]  /*07f0*/  BSYNC.RECONVERGENT B1 ;  /* 0x0000000000017941 */ /* 0x000fea0003800200 */
.L_x_43:
[----:B------:R1:W5:Y:S01]  /*0800*/  LDG.E R15, desc[UR8][R8.64+0x30] ;  /* 0x00003008080f7981 */ /* 0x000362000c1e1900 */
[----:B------:R-:W-:Y:S01]  /*0810*/  BSSY.RECONVERGENT B1, `(.L_x_45) ;  /* 0x0000005000017945 */ /* 0x000fe20003800200 */
.L_x_46:
[----:B------:R-:W0:Y:S02]  /*0820*/  LDS R12, [R11+0x10] ;  /* 0x000010000b0c7984 */ /* 0x000e240000000800 */
[----:B0----5:R-:W-:-:S05]  /*0830*/  FADD R13, R15, R12 ;  /* 0x0000000c0f0d7221 */ /* 0x021fca0000000000 */
[----:B------:R-:W0:Y:S02]  /*0840*/  ATOMS.CAST.SPIN P0, [R11+0x10], R12, R13 ;  /* 0x0000100c0b00758d */ /* 0x000e24000180000d */
[----:B0-----:R-:W-:Y:S05]  /*0850*/  @!P0 BRA `(.L_x_46) ;  /* 0xfffffffc00f08947 */ /* 0x001fea000383ffff */
[----:B------:R-:W-:Y:S05]  /*0860*/  BSYNC.RECONVERGENT B1 ;  /* 0x0000000000017941 */ /* 0x000fea0003800200 */
.L_x_45:
[----:B------:R0:W5:Y:S01]  /*0870*/  LDG.E R15, desc[UR8][R8.64+0x34] ;  /* 0x00003408080f7981 */ /* 0x000162000c1e1900 */
[----:B------:R-:W-:Y:S01]  /*0880*/  BSSY.RECONVERGENT B1, `(.L_x_47) ;  /* 0x0000005000017945 */ /* 0x000fe20003800200 */
.L_x_48:
[----:B------:R-:W1:Y:S02]  /*0890*/  LDS R12, [R11+0x14] ;  /* 0x000014000b0c7984 */ /* 0x000e640000000800 */
[----:B-1---5:R-:W-:-:S05]  /*08a0*/  FADD R13, R15, R12 ;  /* 0x0000000c0f0d7221 */ /* 0x022fca0000000000 */
[----:B------:R-:W1:Y:S02]  /*08b0*/  ATOMS.CAST.SPIN P0, [R11+0x14], R12, R13 ;  /* 0x0000140c0b00758d */ /* 0x000e64000180000d */
[----:B-1----:R-:W-:Y:S05]  /*08c0*/  @!P0 BRA `(.L_x_48) ;  /* 0xfffffffc00f08947 */ /* 0x002fea000383ffff */
[----:B------:R-:W-:Y:S05]  /*08d0*/  BSYNC.RECONVERGENT B1 ;  /* 0x0000000000017941 */ /* 0x000fea0003800200 */
.L_x_47:
[----:B------:R1:W5:Y:S01]  /*08e0*/  LDG.E R15, desc[UR8][R8.64+0x38] ;  /* 0x00003808080f7981 */ /* 0x000362000c1e1900 */
[----:B------:R-:W-:Y:S01]  /*08f0*/  BSSY.RECONVERGENT B1, `(.L_x_49) ;  /* 0x0000005000017945 */ /* 0x000fe20003800200 */
.L_x_50:
[----:B------:R-:W0:Y:S02]  /*0900*/  LDS R12, [R11+0x18] ;  /* 0x000018000b0c7984 */ /* 0x000e240000000800 */
[----:B0----5:R-:W-:-:S05]  /*0910*/  FADD R13, R15, R12 ;  /* 0x0000000c0f0d7221 */ /* 0x021fca0000000000 */
[----:B------:R-:W0:Y:S02]  /*0920*/  ATOMS.CAST.SPIN P0, [R11+0x18], R12, R13 ;  /* 0x0000180c0b00758d */ /* 0x000e24000180000d */
[----:B0-----:R-:W-:Y:S05]  /*0930*/  @!P0 BRA `(.L_x_50) ;  /* 0xfffffffc00f08947 */ /* 0x001fea000383ffff */
[----:B------:R-:W-:Y:S05]  /*0940*/  BSYNC.RECONVERGENT B1 ;  /* 0x0000000000017941 */ /* 0x000fea0003800200 */
.L_x_49:
[----:B------:R0:W5:Y:S01]  /*0950*/  LDG.E R13, desc[UR8][R8.64+0x3c] ;  /* 0x00003c08080d7981 */ /* 0x000162000c1e1900 */
[----:B------:R-:W-:Y:S01]  /*0960*/  BSSY.RECONVERGENT B1, `(.L_x_51) ;  /* 0x0000005000017945 */ /* 0x000fe20003800200 */
.L_x_52:
[----:B01234-:R-:W0:Y:S02]  /*0970*/  LDS R8, [R11+0x1c] ;  /* 0x00001c000b087984 */ /* 0x01fe240000000800 */
[----:B0----5:R-:W-:-:S05]  /*0980*/  FADD R9, R13, R8 ;  /* 0x000000080d097221 */ /* 0x021fca0000000000 */
[----:B------:R-:W0:Y:S02]  /*0990*/  ATOMS.CAST.SPIN P0, [R11+0x1c], R8, R9 ;  /* 0x00001c080b00758d */ /* 0x000e240001800009 */
[----:B0-----:R-:W-:Y:S05]  /*09a0*/  @!P0 BRA `(.L_x_52) ;  /* 0xfffffffc00f08947 */ /* 0x001fea000383ffff */
[----:B------:R-:W-:Y:S05]  /*09b0*/  BSYNC.RECONVERGENT B1 ;  /* 0x0000000000017941 */ /* 0x000fea0003800200 */
.L_x_51:
[----:B------:R-:W-:Y:S01]  /*09c0*/  IADD3 R14, PT, PT, R14, 0x10, RZ ;  /* 0x000000100e0e7810 */ /* 0x000fe20007ffe0ff */
[----:B------:R-:W-:Y:S01]  /*09d0*/  VIADD R11, R11, 0x40 ;  /* 0x000000400b0b7836 */ /* 0x000fe20000000000 */
[----:B------:R-:W-:Y:S02]  /*09e0*/  IADD3 R10, PT, PT, R10, 0x10, RZ ;  /* 0x000000100a0a7810 */ /* 0x000fe40007ffe0ff */
[----:B------:R-:W-:-:S13]  /*09f0*/  ISETP.NE.AND P0, PT, R14, RZ, PT ;  /* 0x000000ff0e00720c */ /* 0x000fda0003f05270 */
[----:B------:R-:W-:Y:S05]  /*0a00*/  @P0 BRA `(.L_x_53) ;  /* 0xfffffff800240947 */ /* 0x000fea000383ffff */
.L_x_20:
[----:B------:R-:W0:Y:S02]  /*0a10*/  LDC R10, c[0x0][0x3a4] ;  /* 0x0000e900ff0a7b82 */ /* 0x000e240000000800 */
[----:B0-----:R-:W-:-:S13]  /*0a20*/  LOP3.LUT P0, R8, R10, 0xf, RZ, 0xc0, !PT ;  /* 0x0000000f0a087812 */ /* 0x001fda000780c0ff */
[----:B------:R-:W-:Y:S05]  /*0a30*/  @!P0 BRA `(.L_x_19) ;  /* 0x0000000800208947 */ /* 0x000fea0003800000 */
[----:B------:R-:W-:Y:S02]  /*0a40*/  ISETP.GE.U32.AND P0, PT, R8, 0x8, PT ;  /* 0x000000080800780c */ /* 0x000fe40003f06070 */
[----:B------:R-:W-:-:S11]  /*0a50*/  LOP3.LUT R14, R10, 0x7, RZ, 0xc0, !PT ;  /* 0x000000070a0e7812 */ /* 0x000fd600078ec0ff */
[----:B------:R-:W-:Y:S05]  /*0a60*/  @!P0 BRA `(.L_x_54) ;  /* 0x0000000400088947 */ /* 0x000fea0003800000 */
[----:B------:R-:W0:Y:S01]  /*0a70*/  LDC.64 R8, c[0x0][0x380] ;  /* 0x0000e000ff087b82 */ /* 0x000e220000000a00 */
[----:B------:R-:W-:-:S04]  /*0a80*/  IMAD.IADD R11, R5, 0x1, R7 ;  /* 0x00000001050b7824 */ /* 0x000fc800078e0207 */
[----:B0-----:R-:W-:-:S05]  /*0a90*/  IMAD.WIDE R8, R11, 0x4, R8 ;  /* 0x000000040b087825 */ /* 0x001fca00078e0208 */
[----:B------:R0:W5:Y:S01]  /*0aa0*/  LDG.E R15, desc[UR8][R8.64] ;  /* 0x00000008080f7981 */ /* 0x000162000c1e1900 */
[----:B------:R-:W1:Y:S01]  /*0ab0*/  S2UR UR5, SR_CgaCtaId ;  /* 0x00000000000579c3 */ /* 0x000e620000008800 */
[----:B------:R-:W-:Y:S01]  /*0ac0*/  UMOV UR4, 0x400 ;  /* 0x0000040000047882 */ /* 0x000fe20000000000 */
[----:B------:R-:W-:Y:S01]  /*0ad0*/  IADD3 R11, PT, PT, R6, R7, RZ ;  /* 0x00000007060b7210 */ /* 0x000fe20007ffe0ff */
[----:B------:R-:W-:Y:S01]  /*0ae0*/  UIADD3 UR4, UPT, UPT, UR4, 0xfa0, URZ ;  /* 0x00000fa004047890 */ /* 0x000fe2000fffe0ff */
[----:B------:R-:W-:Y:S03]  /*0af0*/  BSSY.RECONVERGENT B1, `(.L_x_55) ;  /* 0x0000007000017945 */ /* 0x000fe60003800200 */
[----:B-1----:R-:W-:-:S06]  /*0b00*/  ULEA UR4, UR5, UR4, 0x18 ;  /* 0x0000000405047291 */ /* 0x002fcc000f8ec0ff */
[----:B0-----:R-:W-:-:S07]  /*0b10*/  LEA R11, R11, UR4, 0x2 ;  /* 0x000000040b0b7c11 */ /* 0x001fce000f8e10ff */
.L_x_56:
[----:B------:R-:W0:Y:S02]  /*0b20*/  LDS R12, [R11] ;  /* 0x000000000b0c7984 */ /* 0x000e240000000800 */
[----:B0----5:R-:W-:-:S05]  /*0b30*/  FADD R13, R15, R12 ;  /* 0x0000000c0f0d7221 */ /* 0x021fca0000000000 */
[----:B------:R-:W0:Y:S02]  /*0b40*/  ATOMS.CAST.SPIN P0, [R11], R12, R13 ;  /* 0x0000000c0b00758d */ /* 0x000e24000180000d */
[----:B0-----:R-:W-:Y:S05]  /*0b50*/  @!P0 BRA `(.L_x_56) ;  /* 0xfffffffc00f08947 */ /* 0x001fea000383ffff */
[----:B------:R-:W-:Y:S05]  /*0b60*/  BSYNC.RECONVERGENT B1 ;  /* 0x0000000000017941 */ /* 0x000fea0003800200 */
.L_x_55:
[----:B------:R0:W5:Y:S01]  /*0b70*/  LDG.E R15, desc[UR8][R8.64+0x4] ;  /* 0x00000408080f7981 */ /* 0x000162000c1e1900 */
[----:B------:R-:W-:Y:S01]  /*0b80*/  BSSY.RECONVERGENT B1, `(.L_x_57) ;  /* 0x0000005000017945 */ /* 0x000fe20003800200 */
.L_x_58:
[----:B------:R-:W1:Y:S02]  /*0b90*/  LDS R12, [R11+0x4] ;  /* 0x000004000b0c7984 */ /* 0x000e640000000800 */
[----:B-1---5:R-:W-:-:S05]  /*0ba0*/  FADD R13, R15, R12 ;  /* 0x0000000c0f0d7221 */ /* 0x022fca0000000000 */
[----:B------:R-:W1:Y:S02]  /*0bb0*/  ATOMS.CAST.SPIN P0, [R11+0x4], R12, R13 ;  /* 0x0000040c0b00758d */ /* 0x000e64000180000d */
[----:B-1----:R-:W-:Y:S05]  /*0bc0*/  @!P0 BRA `(.L_x_58) ;  /* 0xfffffffc00f08947 */ /* 0x002fea000383ffff */
[----:B------:R-:W-:Y:S05]  /*0bd0*/  BSYNC.RECONVERGENT B1 ;  /* 0x0000000000017941 */ /* 0x000fea0003800200 */
.L_x_57:
[----:B------:R1:W5:Y:S01]  /*0be0*/  LDG.E R15, desc[UR8][R8.64+0x8] ;  /* 0x00000808080f7981 */ /* 0x000362000c1e1900 */
[----:B------:R-:W-:Y:S01]  /*0bf0*/  BSSY.RECONVERGENT B1, `(.L_x_59) ;  /* 0x0000005000017945 */ /* 0x000fe20003800200 */
.L_x_60:
[----:B------:R-:W2:Y:S02]  /*0c00*/  LDS R12, [R11+0x8] ;  /* 0x000008000b0c7984 */ /* 0x000ea40000000800 */
[----:B--2--5:R-:W-:-:S05]  /*0c10*/  FADD R13, R15, R12 ;  /* 0x0000000c0f0d7221 */ /* 0x024fca0000000000 */
[----:B------:R-:W2:Y:S02]  /*0c20*/  ATOMS.CAST.SPIN P0, [R11+0x8], R12, R13 ;  /* 0x0000080c0b00758d */ /* 0x000ea4000180000d */
[----:B--2---:R-:W-:Y:S05]  /*0c30*/  @!P0 BRA `(.L_x_60) ;  /* 0xfffffffc00f08947 */ /* 0x004fea000383ffff */
[----:B------:R-:W-:Y:S05]  /*0c40*/  BSYNC.RECONVERGENT B1 ;  /* 0x0000000000017941 */ /* 0x000fea0003800200 */
.L_x_59:
[----:B------:R2:W5:Y:S01]  /*0c50*/  LDG.E R15, desc[UR8][R8.64+0xc] ;  /* 0x00000c08080f7981 */ /* 0x000562000c1e1900 */
[----:B------:R-:W-:Y:S01]  /*0c60*/  BSSY.RECONVERGENT B1, `(.L_x_61) ;  /* 0x0000005000017945 */ /* 0x000fe20003800200 */
.L_x_62:
[----:B------:R-:W3:Y:S02]  /*0c70*/  LDS R12, [R11+0xc] ;  /* 0x00000c000b0c7984 */ /* 0x000ee40000000800 */
[----:B---3-5:R-:W-:-:S05]  /*0c80*/  FADD R13, R15, R12 ;  /* 0x0000000c0f0d7221 */ /* 0x028fca0000000000 */
[----:B------:R-:W3:Y:S02]  /*0c90*/  ATOMS.CAST.SPIN P0, [R11+0xc], R12, R13 ;  /* 0x00000c0c0b00758d */ /* 0x000ee4000180000d */
[----:B---3--:R-:W-:Y:S05]  /*0ca0*/  @!P0 BRA `(.L_x_62) ;  /* 0xfffffffc00f08947 */ /* 0x008fea000383ffff */
[----:B------:R-:W-:Y:S05]  /*0cb0*/  BSYNC.RECONVERGENT B1 ;  /* 0x0000000000017941 */ /* 0x000fea0003800200 */
.L_x_61:
[----:B------:R3:W5:Y:S01]  /*0cc0*/  LDG.E R15, desc[UR8][R8.64+0x10] ;  /* 0x00001008080f7981 */ /* 0x000762000c1e1900 */
[----:B------:R-:W-:Y:S01]  /*0cd0*/  BSSY.RECONVERGENT B1, `(.L_x_63) ;  /* 0x0000005000017945 */ /* 0x000fe20003800200 */
.L_x_64:
[----:B------:R-:W4:Y:S02]  /*0ce0*/  LDS R12, [R11+0x10] ;  /* 0x000010000b0c7984 */ /* 0x000f240000000800 */
[----:B----45:R-:W-:-:S05]  /*0cf0*/  FADD R13, R15, R12 ;  /* 0x0000000c0f0d7221 */ /* 0x030fca0000000000 */
[----:B------:R-:W4:Y:S02]  /*0d00*/  ATOMS.CAST.SPIN P0, [R11+0x10], R12, R13 ;  /* 0x0000100c0b00758d */ /* 0x000f24000180000d */
[----:B----4-:R-:W-:Y:S05]  /*0d10*/  @!P0 BRA `(.L_x_64) ;  /* 0xfffffffc00f08947 */ /* 0x010fea000383ffff */
[----:B------:R-:W-:Y:S05]  /*0d20*/  BSYNC.RECONVERGENT B1 ;  /* 0x0000000000017941 */ /* 0x000fea0003800200 */
.L_x_63:
[----:B------:R4:W5:Y:S01]  /*0d30*/  LDG.E R15, desc[UR8][R8.64+0x14] ;  /* 0x00001408080f7981 */ /* 0x000962000c1e1900 */
[----:B------:R-:W-:Y:S01]  /*0d40*/  BSSY.RECONVERGENT B1, `(.L_x_65) ;  /* 0x0000005000017945 */ /* 0x000fe20003800200 */
.L_x_66:
[----:B------:R-:W0:Y:S02]  /*0d50*/  LDS R12, [R11+0x14] ;  /* 0x000014000b0c7984 */ /* 0x000e240000000800 */
[----:B0----5:R-:W-:-:S05]  /*0d60*/  FADD R13, R15, R12 ;  /* 0x0000000c0f0d7221 */ /* 0x021fca0000000000 */
[----:B------:R-:W0:Y:S02]  /*0d70*/  ATOMS.CAST.SPIN P0, [R11+0x14], R12, R13 ;  /* 0x0000140c0b00758d */ /* 0x000e24000180000d */
[----:B0-----:R-:W-:Y:S05]  /*0d80*/  @!P0 BRA `(.L_x_66) ;  /* 0xfffffffc00f08947 */ /* 0x001fea000383ffff */
[----:B------:R-:W-:Y:S05]  /*0d90*/  BSYNC.RECONVERGENT B1 ;  /* 0x0000000000017941 */ /* 0x000fea0003800200 */
.L_x_65:
[----:B------:R0:W5:Y:S01]  /*0da0*/  LDG.E R15, desc[UR8][R8.64+0x18] ;  /* 0x00001808080f7981 */ /* 0x000162000c1e1900 */
[----:B------:R-:W-:Y:S01]  /*0db0*/  BSSY.RECONVERGENT B1, `(.L_x_67) ;  /* 0x0000005000017945 */ /* 0x000fe20003800200 */
.L_x_68:
[----:B------:R-:W1:Y:S02]  /*0dc0*/  LDS R12, [R11+0x18] ;  /* 0x000018000b0c7984 */ /* 0x000e640000000800 */
[----:B-1---5:R-:W-:-:S05]  /*0dd0*/  FADD R13, R15, R12 ;  /* 0x0000000c0f0d7221 */ /* 0x022fca0000000000 */
[----:B------:R-:W1:Y:S02]  /*0de0*/  ATOMS.CAST.SPIN P0, [R11+0x18], R12, R13 ;  /* 0x0000180c0b00758d */ /* 0x000e64000180000d */
[----:B-1----:R-:W-:Y:S05]  /*0df0*/  @!P0 BRA `(.L_x_68) ;  /* 0xfffffffc00f08947 */ /* 0x002fea000383ffff */
[----:B------:R-:W-:Y:S05]  /*0e00*/  BSYNC.RECONVERGENT B1 ;  /* 0x0000000000017941 */ /* 0x000fea0003800200 */
.L_x_67:
[----:B------:R1:W5:Y:S01]  /*0e10*/  LDG.E R13, desc[UR8][R8.64+0x1c] ;  /* 0x00001c08080d7981 */ /* 0x000362000c1e1900 */
[----:B------:R-:W-:Y:S01]  /*0e20*/  BSSY.RECONVERGENT B1, `(.L_x_69) ;  /* 0x0000005000017945 */ /* 0x000fe20003800200 */
.L_x_70:
[----:B01234-:R-:W0:Y:S02]  /*0e30*/  LDS R8, [R11+0x1c] ;  /* 0x00001c000b087984 */ /* 0x01fe240000000800 */
[----:B0----5:R-:W-:-:S05]  /*0e40*/  FADD R9, R13, R8 ;  /* 0x000000080d097221 */ /* 0x021fca0000000000 */
[----:B------:R-:W0:Y:S02]  /*0e50*/  ATOMS.CAST.SPIN P0, [R11+0x1c], R8, R9 ;  /* 0x00001c080b00758d */ /* 0x000e240001800009 */
[----:B0-----:R-:W-:Y:S05]  /*0e60*/  @!P0 BRA `(.L_x_70) ;  /* 0xfffffffc00f08947 */ /* 0x001fea000383ffff */
[----:B------:R-:W-:Y:S05]  /*0e70*/  BSYNC.RECONVERGENT B1 ;  /* 0x0000000000017941 */ /* 0x000fea0003800200 */
.L_x_69:
[----:B------:R-:W-:-:S07]  /*0e80*/  VIADD R7, R7, 0x8 ;  /* 0x0000000807077836 */ /* 0x000fce0000000000 */
.L_x_54:
[----:B------:R-:W-:-:S13]  /*0e90*/  ISETP.NE.AND P0, PT, R14, RZ, PT ;  /* 0x000000ff0e00720c */ /* 0x000fda0003f05270 */
[----:B------:R-:W-:Y:S05]  /*0ea0*/  @!P0 BRA `(.L_x_19) ;  /* 0x0000000400048947 */ /* 0x000fea0003800000 */
[----:B------:R-:W-:Y:S02]  /*0eb0*/  ISETP.GE.U32.AND P0, PT, R14, 0x4, PT ;  /* 0x000000040e00780c */ /* 0x000fe40003f06070 */
[----:B------:R-:W-:-:S11]  /*0ec0*/  LOP3.LUT R10, R10, 0x3, RZ, 0xc0, !PT ;  /* 0x000000030a0a7812 */ /* 0x000fd600078ec0ff */
[----:B------:R-:W-:Y:S05]  /*0ed0*/  @!P0 BRA `(.L_x_71) ;  /* 0x0000000000988947 */ /* 0x000fea0003800000 */
[----:B------:R-:W0:Y:S01]  /*0ee0*/  LDC.64 R8, c[0x0][0x380] ;  /* 0x0000e000ff087b82 */ /* 0x000e220000000a00 */
[----:B------:R-:W-:-:S05]  /*0ef0*/  IADD3 R11, PT, PT, R5, R7, RZ ;  /* 0x00000007050b7210 */ /* 0x000fca0007ffe0ff */
[----:B0-----:R-:W-:-:S05]  /*0f00*/  IMAD.WIDE R8, R11, 0x4, R8 ;  /* 0x000000040b087825 */ /* 0x001fca00078e0208 */
[----:B------:R0:W5:Y:S01]  /*0f10*/  LDG.E R11, desc[UR8][R8.64] ;  /* 0x00000008080b7981 */ /* 0x000162000c1e1900 */
[----:B------:R-:W1:Y:S01]  /*0f20*/  S2UR UR5, SR_CgaCtaId ;  /* 0x00000000000579c3 */ /* 0x000e620000008800 */
[----:B------:R-:W-:Y:S01]  /*0f30*/  UMOV UR4, 0x400 ;  /* 0x0000040000047882 */ /* 0x000fe20000000000 */
[----:B------:R-:W-:Y:S01]  /*0f40*/  IMAD.IADD R12, R6, 0x1, R7 ;  /* 0x00000001060c7824 */ /* 0x000fe200078e0207 */
[----:B------:R-:W-:Y:S01]  /*0f50*/  UIADD3 UR4, UPT, UPT, UR4, 0xfa0, URZ ;  /* 0x00000fa004047890 */ /* 0x000fe2000fffe0ff */
[----:B------:R-:W-:Y:S03]  /*0f60*/  BSSY.RECONVERGENT B1, `(.L_x_72) ;  /* 0x0000007000017945 */ /* 0x000fe60003800200 */
[----:B-1----:R-:W-:-:S06]  /*0f70*/  ULEA UR4, UR5, UR4, 0x18 ;  /* 0x0000000405047291 */ /* 0x002fcc000f8ec0ff */
[----:B0-----:R-:W-:-:S07]  /*0f80*/  LEA R14, R12, UR4, 0x2 ;  /* 0x000000040c0e7c11 */ /* 0x001fce000f8e10ff */
.L_x_73:
[----:B------:R-:W0:Y:S02]  /*0f90*/  LDS R12, [R14] ;  /* 0x000000000e0c7984 */ /* 0x000e240000000800 */
[----:B0----5:R-:W-:-:S05]  /*0fa0*/  FADD R13, R11, R12 ;  /* 0x0000000c0b0d7221 */ /* 0x021fca0000000000 */
[----:B------:R-:W0:Y:S02]  /*0fb0*/  ATOMS.CAST.SPIN P0, [R14], R12, R13 ;  /* 0x0000000c0e00758d */ /* 0x000e24000180000d */
[----:B0-----:R-:W-:Y:S05]  /*0fc0*/  @!P0 BRA `(.L_x_73) ;  /* 0xfffffffc00f08947 */ /* 0x001fea000383ffff */
[----:B------:R-:W-:Y:S05]  /*0fd0*/  BSYNC.RECONVERGENT B1 ;  /* 0x0000000000017941 */ /* 0x000fea0003800200 */
.L_x_72:
[----:B------:R0:W5:Y:S01]  /*0fe0*/  LDG.E R11, desc[UR8][R8.64+0x4] ;  /* 0x00000408080b7981 */ /* 0x000162000c1e1900 */
[----:B------:R-:W-:Y:S01]  /*0ff0*/  BSSY.RECONVERGENT B1, `(.L_x_74) ;  /* 0x0000005000017945 */ /* 0x000fe20003800200 */
.L_x_75:
[----:B------:R-:W1:Y:S02]  /*1000*/  LDS R12, [R14+0x4] ;  /* 0x000004000e0c7984 */ /* 0x000e640000000800 */
[----:B-1---5:R-:W-:-:S05]  /*1010*/  FADD R13, R11, R12 ;  /* 0x0000000c0b0d7221 */ /* 0x022fca0000000000 */
[----:B------:R-:W1:Y:S02]  /*1020*/  ATOMS.CAST.SPIN P0, [R14+0x4], R12, R13 ;  /* 0x0000040c0e00758d */ /* 0x000e64000180000d */
[----:B-1----:R-:W-:Y:S05]  /*1030*/  @!P0 BRA `(.L_x_75) ;  /* 0xfffffffc00f08947 */ /* 0x002fea000383ffff */
[----:B------:R-:W-:Y:S05]  /*1040*/  BSYNC.RECONVERGENT B1 ;  /* 0x0000000000017941 */ /* 0x000fea0003800200 */
.L_x_74:
[----:B------:R1:W5:Y:S01]  /*1050*/  LDG.E R11, desc[UR8][R8.64+0x8] ;  /* 0x00000808080b7981 */ /* 0x000362000c1e1900 */
[----:B------:R-:W-:Y:S01]  /*1060*/  BSSY.RECONVERGENT B1, `(.L_x_76) ;  /* 0x0000005000017945 */ /* 0x000fe20003800200 */
.L_x_77:
[----:B------:R-:W2:Y:S02]  /*1070*/  LDS R12, [R14+0x8] ;  /* 0x000008000e0c7984 */ /* 0x000ea40000000800 */
[----:B--2--5:R-:W-:-:S05]  /*1080*/  FADD R13, R11, R12 ;  /* 0x0000000c0b0d7221 */ /* 0x024fca0000000000 */
[----:B------:R-:W2:Y:S02]  /*1090*/  ATOMS.CAST.SPIN P0, [R14+0x8], R12, R13 ;  /* 0x0000080c0e00758d */ /* 0x000ea4000180000d */
[----:B--2---:R-:W-:Y:S05]  /*10a0*/  @!P0 BRA `(.L_x_77) ;  /* 0xfffffffc00f08947 */ /* 0x004fea000383ffff */
[----:B------:R-:W-:Y:S05]  /*10b0*/  BSYNC.RECONVERGENT B1 ;  /* 0x0000000000017941 */ /* 0x000fea0003800200 */
.L_x_76:
[----:B------:R2:W5:Y:S01]  /*10c0*/  LDG.E R11, desc[UR8][R8.64+0xc] ;  /* 0x00000c08080b7981 */ /* 0x000562000c1e1900 */
[----:B------:R-:W-:Y:S01]  /*10d0*/  BSSY.RECONVERGENT B1, `(.L_x_78) ;  /* 0x0000005000017945 */ /* 0x000fe20003800200 */
.L_x_79:
[----:B012---:R-:W0:Y:S02]  /*10e0*/  LDS R8, [R14+0xc] ;  /* 0x00000c000e087984 */ /* 0x007e240000000800 */
[----:B0----5:R-:W-:-:S05]  /*10f0*/  FADD R9, R11, R8 ;  /* 0x000000080b097221 */ /* 0x021fca0000000000 */
[----:B------:R-:W0:Y:S02]  /*1100*/  ATOMS.CAST.SPIN P0, [R14+0xc], R8, R9 ;  /* 0x00000c080e00758d */ /* 0x000e240001800009 */
[----:B0-----:R-:W-:Y:S05]  /*1110*/  @!P0 BRA `(.L_x_79) ;  /* 0xfffffffc00f08947 */ /* 0x001fea000383ffff */
[----:B------:R-:W-:Y:S05]  /*1120*/  BSYNC.RECONVERGENT B1 ;  /* 0x0000000000017941 */ /* 0x000fea0003800200 */
.L_x_78:
[----:B------:R-:W-:-:S07]  /*1130*/  IADD3 R7, PT, PT, R7, 0x4, RZ ;  /* 0x0000000407077810 */ /* 0x000fce0007ffe0ff */
.L_x_71:
[----:B------:R-:W-:-:S13]  /*1140*/  ISETP.NE.AND P0, PT, R10, RZ, PT ;  /* 0x000000ff0a00720c */ /* 0x000fda0003f05270 */
[----:B------:R-:W-:Y:S05]  /*1150*/  @!P0 BRA `(.L_x_19) ;  /* 0x0000000000588947 */ /* 0x000fea0003800000 */
[----:B------:R-:W0:Y:S01]  /*1160*/  S2UR UR5, SR_CgaCtaId ;  /* 0x00000000000579c3 */ /* 0x000e220000008800 */
[----:B------:R-:W-:Y:S01]  /*1170*/  UMOV UR4, 0x400 ;  /* 0x0000040000047882 */ /* 0x000fe20000000000 */
[----:B------:R-:W-:Y:S01]  /*1180*/  IMAD.IADD R6, R6, 0x1, R7 ;  /* 0x0000000106067824 */ /* 0x000fe200078e0207 */
[----:B------:R-:W-:Y:S01]  /*1190*/  UIADD3 UR4, UPT, UPT, UR4, 0xfa0, URZ ;  /* 0x00000fa004047890 */ /* 0x000fe2000fffe0ff */
[----:B------:R-:W-:Y:S01]  /*11a0*/  IADD3 R5, PT, PT, R5, R7, RZ ;  /* 0x0000000705057210 */ /* 0x000fe20007ffe0ff */
[----:B------:R-:W-:Y:S02]  /*11b0*/  IMAD.MOV R10, RZ, RZ, -R10 ;  /* 0x000000ffff0a7224 */ /* 0x000fe400078e0a0a */
[----:B0-----:R-:W-:-:S06]  /*11c0*/  ULEA UR4, UR5, UR4, 0x18 ;  /* 0x0000000405047291 */ /* 0x001fcc000f8ec0ff */
[----:B------:R-:W-:-:S07]  /*11d0*/  LEA R8, R6, UR4, 0x2 ;  /* 0x0000000406087c11 */ /* 0x000fce000f8e10ff */
.L_x_82:
[----:B------:R-:W0:Y:S02]  /*11e0*/  LDC.64 R6, c[0x0][0x380] ;  /* 0x0000e000ff067b82 */ /* 0x000e240000000a00 */
[----:B0-----:R-:W-:-:S05]  /*11f0*/  IMAD.WIDE R6, R5, 0x4, R6 ;  /* 0x0000000405067825 */ /* 0x001fca00078e0206 */
[----:B------:R0:W5:Y:S01]  /*1200*/  LDG.E R9, desc[UR8][R6.64] ;  /* 0x0000000806097981 */ /* 0x000162000c1e1900 */
[----:B------:R-:W-:Y:S01]  /*1210*/  BSSY.RECONVERGENT B1, `(.L_x_80) ;  /* 0x0000005000017945 */ /* 0x000fe20003800200 */
.L_x_81:
[----:B0-----:R-:W0:Y:S02]  /*1220*/  LDS R6, [R8] ;  /* 0x0000000008067984 */ /* 0x001e240000000800 */
[----:B0----5:R-:W-:-:S05]  /*1230*/  FADD R7, R9, R6 ;  /* 0x0000000609077221 */ /* 0x021fca0000000000 */
[----:B------:R-:W0:Y:S02]  /*1240*/  ATOMS.CAST.SPIN P0, [R8], R6, R7 ;  /* 0x000000060800758d */ /* 0x000e240001800007 */
[----:B0-----:R-:W-:Y:S05]  /*1250*/  @!P0 BRA `(.L_x_81) ;  /* 0xfffffffc00f08947 */ /* 0x001fea000383ffff */
[----:B------:R-:W-:Y:S05]  /*1260*/  BSYNC.RECONVERGENT B1 ;  /* 0x0000000000017941 */ /* 0x000fea0003800200 */
.L_x_80:
[----:B------:R-:W-:Y:S01]  /*1270*/  IADD3 R10, PT, PT, R10, 0x1, RZ ;  /* 0x000000010a0a7810 */ /* 0x000fe20007ffe0ff */
[----:B------:R-:W-:Y:S01]  /*1280*/  VIADD R5, R5, 0x1 ;  /* 0x0000000105057836 */ /* 0x000fe20000000000 */
[----:B------:R-:W-:Y:S02]  /*1290*/  IADD3 R8, PT, PT, R8, 0x4, RZ ;  /* 0x0000000408087810 */ /* 0x000fe40007ffe0ff */
[----:B------:R-:W-:-:S13]  /*12a0*/  ISETP.NE.AND P0, PT, R10, RZ, PT ;  /* 0x000000ff0a00720c */ /* 0x000fda0003f05270 */
[----:B------:R-:W-:Y:S05]  /*12b0*/  @P0 BRA `(.L_x_82) ;  /* 0xfffffffc00c80947 */ /* 0x000fea000383ffff */
.L_x_19:
[----:B-----5:R-:W-:-:S05]  /*12c0*/  IMAD R3, R4, 0x4, R3 ;  /* 0x0000000404037824 */ /* 0x020fca00078e0203 */
[----:B------:R0:W-:Y:S02]  /*12d0*/  ATOMS.POPC.INC.32 RZ, [R3+URZ] ;  /* 0x0000000003ff7f8c */ /* 0x0001e4000d8000ff */
.L_x_18:
[----:B------:R-:W-:Y:S05]  /*12e0*/  BSYNC.RECONVERGENT B0 ;  /* 0x0000000000007941 */ /* 0x000fea0003800200 */
.L_x_17:
[----:B------:R-:W1:Y:S01]  /*12f0*/  LDCU UR4, c[0x0][0x3a8] ;  /* 0x00007500ff0477ac */ /* 0x000e620008000800 */
[----:B------:R-:W-:Y:S01]  /*1300*/  BAR.SYNC.DEFER_BLOCKING 0x0 ;  /* 0x0000000000007b1d */ /* 0x000fe20000010000 */
[----:B-1----:R-:W-:-:S13]  /*1310*/  ISETP.GE.U32.AND P0, PT, R0, UR4, PT ;  /* 0x0000000400007c0c */ /* 0x002fda000bf06070 */
[----:B------:R-:W-:Y:S05]  /*1320*/  @P0 EXIT ;  /* 0x000000000000094d */ /* 0x000fea0003800000 */
[----:B------:R-:W1:Y:S02]  /*1330*/  LDCU UR5, c[0x0][0x3a4] ;  /* 0x00007480ff0577ac */ /* 0x000e640008000800 */
[----:B-1----:R-:W-:-:S09]  /*1340*/  UISETP.GE.AND UP0, UPT, UR5, 0x1, UPT ;  /* 0x000000010500788c */ /* 0x002fd2000bf06270 */
[----:B------:R-:W-:Y:S05]  /*1350*/  BRA.U !UP0, `(.L_x_83) ;  /* 0x00000005089c7547 */ /* 0x000fea000b800000 */
[----:B------:R-:W-:Y:S02]  /*1360*/  UISETP.GE.U32.AND UP1, UPT, UR5, 0x8, UPT ;  /* 0x000000080500788c */ /* 0x000fe4000bf26070 */
[----:B0-----:R-:W-:Y:S01]  /*1370*/  IMAD R3, R0, UR5, RZ ;  /* 0x0000000500037c24 */ /* 0x001fe2000f8e02ff */
[----:B------:R-:W-:Y:S01]  /*1380*/  ULOP3.LUT UR12, UR5, 0x7, URZ, 0xc0, !UPT ;  /* 0x00000007050c7892 */ /* 0x000fe2000f8ec0ff */
[----:B------:R-:W-:-:S03]  /*1390*/  UMOV UR4, URZ ;  /* 0x000000ff00047c82 */ /* 0x000fc60008000000 */
[----:B------:R-:W-:Y:S02]  /*13a0*/  UISETP.NE.AND UP0, UPT, UR12, URZ, UPT ;  /* 0x000000ff0c00728c */ /* 0x000fe4000bf05270 */
[----:B------:R-:W-:Y:S09]  /*13b0*/  BRA.U !UP1, `(.L_x_84) ;  /* 0x0000000109947547 */ /* 0x000ff2000b800000 */
[----:B------:R-:W0:Y:S01]  /*13c0*/  S2UR UR6, SR_CgaCtaId ;  /* 0x00000000000679c3 */ /* 0x000e220000008800 */
[----:B------:R-:W1:Y:S01]  /*13d0*/  LDCU.64 UR10, c[0x0][0x388] ;  /* 0x00007100ff0a77ac */ /* 0x000e620008000a00 */
[----:B------:R-:W-:Y:S02]  /*13e0*/  UMOV UR4, 0x400 ;  /* 0x0000040000047882 */ /* 0x000fe40000000000 */
[----:B------:R-:W-:Y:S01]  /*13f0*/  UIADD3 UR4, UPT, UPT, UR4, 0xfa0, URZ ;  /* 0x00000fa004047890 */ /* 0x000fe2000fffe0ff */
[----:B-1----:R-:W-:-:S04]  /*1400*/  LEA R8, P0, R3, UR10, 0x2 ;  /* 0x0000000a03087c11 */ /* 0x002fc8000f8010ff */
[----:B------:R-:W-:Y:S01]  /*1410*/  LEA.HI.X R23, R3, UR11, RZ, 0x2, P0 ;  /* 0x0000000b03177c11 */ /* 0x000fe200080f14ff */
[----:B0-----:R-:W-:Y:S01]  /*1420*/  ULEA UR6, UR6, UR4, 0x18 ;  /* 0x0000000406067291 */ /* 0x001fe2000f8ec0ff */
[----:B------:R-:W-:Y:S01]  /*1430*/  IADD3 R8, P0, PT, R8, 0x10, RZ ;  /* 0x0000001008087810 */ /* 0x000fe20007f1e0ff */
[----:B------:R-:W-:-:S03]  /*1440*/  ULOP3.LUT UR4, UR5, 0x7ffffff8, URZ, 0xc0, !UPT ;  /* 0x7ffffff805047892 */ /* 0x000fc6000f8ec0ff */
[----:B------:R-:W-:Y:S01]  /*1450*/  IADD3.X R23, PT, PT, RZ, R23, RZ, P0, !PT ;  /* 0x00000017ff177210 */ /* 0x000fe200007fe4ff */
[----:B------:R-:W-:Y:S01]  /*1460*/  UIADD3 UR7, UPT, UPT, -UR4, URZ, URZ ;  /* 0x000000ff04077290 */ /* 0x000fe2000fffe1ff */
[----:B------:R-:W-:-:S05]  /*1470*/  LEA R4, R3, UR6, 0x2 ;  /* 0x0000000603047c11 */ /* 0x000fca000f8e10ff */
[----:B------:R-:W-:-:S07]  /*1480*/  VIADD R6, R4, 0x10 ;  /* 0x0000001004067836 */ /* 0x000fce0000000000 */
.L_x_85:
[----:B------:R-:W0:Y:S01]  /*1490*/  LDS R7, [R6+-0x10] ;  /* 0xfffff00006077984 */ /* 0x000e220000000800 */
[----:B------:R-:W-:Y:S01]  /*14a0*/  MOV R4, R8 ;  /* 0x0000000800047202 */ /* 0x000fe20000000f00 */
[----:B------:R-:W-:Y:S02]  /*14b0*/  IMAD.MOV.U32 R5, RZ, RZ, R23 ;  /* 0x000000ffff057224 */ /* 0x000fe400078e0017 */
[----:B------:R-:W1:Y:S04]  /*14c0*/  LDS R9, [R6+-0xc] ;  /* 0xfffff40006097984 */ /* 0x000e680000000800 */
[----:B------:R-:W2:Y:S04]  /*14d0*/  LDS R11, [R6+-0x8] ;  /* 0xfffff800060b7984 */ /* 0x000ea80000000800 */
[----:B------:R-:W3:Y:S04]  /*14e0*/  LDS R13, [R6+-0x4] ;  /* 0xfffffc00060d7984 */ /* 0x000ee80000000800 */
[----:B------:R-:W4:Y:S04]  /*14f0*/  LDS R15, [R6] ;  /* 0x00000000060f7984 */ /* 0x000f280000000800 */
[----:B------:R-:W5:Y:S04]  /*1500*/  LDS R17, [R6+0x4] ;  /* 0x0000040006117984 */ /* 0x000f680000000800 */
[----:B------:R-:W5:Y:S04]  /*1510*/  LDS R19, [R6+0x8] ;  /* 0x0000080006137984 */ /* 0x000f680000000800 */
[----:B------:R-:W5:Y:S04]  /*1520*/  LDS R21, [R6+0xc] ;  /* 0x00000c0006157984 */ /* 0x000f680000000800 */
[----:B0-----:R0:W-:Y:S04]  /*1530*/  REDG.E.ADD.F32.FTZ.RN.STRONG.GPU desc[UR8][R4.64+-0x10], R7 ;  /* 0xfffff007040079a6 */ /* 0x0011e8000c12f308 */
[----:B-1----:R0:W-:Y:S04]  /*1540*/  REDG.E.ADD.F32.FTZ.RN.STRONG.GPU desc[UR8][R4.64+-0xc], R9 ;  /* 0xfffff409040079a6 */ /* 0x0021e8000c12f308 */
[----:B--2---:R0:W-:Y:S04]  /*1550*/  REDG.E.ADD.F32.FTZ.RN.STRONG.GPU desc[UR8][R4.64+-0x8], R11 ;  /* 0xfffff80b040079a6 */ /* 0x0041e8000c12f308 */
[----:B---3--:R0:W-:Y:S04]  /*1560*/  REDG.E.ADD.F32.FTZ.RN.STRONG.GPU desc[UR8][R4.64+-0x4], R13 ;  /* 0xfffffc0d040079a6 */ /* 0x0081e8000c12f308 */
[----:B----4-:R0:W-:Y:S04]  /*1570*/  REDG.E.ADD.F32.FTZ.RN.STRONG.GPU desc[UR8][R4.64], R15 ;  /* 0x0000000f040079a6 */ /* 0x0101e8000c12f308 */
[----:B-----5:R0:W-:Y:S04]  /*1580*/  REDG.E.ADD.F32.FTZ.RN.STRONG.GPU desc[UR8][R4.64+0x4], R17 ;  /* 0x00000411040079a6 */ /* 0x0201e8000c12f308 */
[----:B------:R0:W-:Y:S04]  /*1590*/  REDG.E.ADD.F32.FTZ.RN.STRONG.GPU desc[UR8][R4.64+0x8], R19 ;  /* 0x00000813040079a6 */ /* 0x0001e8000c12f308 */
[----:B------:R0:W-:Y:S01]  /*15a0*/  REDG.E.ADD.F32.FTZ.RN.STRONG.GPU desc[UR8][R4.64+0xc], R21 ;  /* 0x00000c15040079a6 */ /* 0x0001e2000c12f308 */
[----:B------:R-:W-:Y:S01]  /*15b0*/  UIADD3 UR7, UPT, UPT, UR7, 0x8, URZ ;  /* 0x0000000807077890 */ /* 0x000fe2000fffe0ff */
[----:B------:R-:W-:Y:S01]  /*15c0*/  IADD3 R8, P0, PT, R4, 0x20, RZ ;  /* 0x0000002004087810 */ /* 0x000fe20007f1e0ff */
[----:B------:R-:W-:-:S02]  /*15d0*/  VIADD R6, R6, 0x20 ;  /* 0x0000002006067836 */ /* 0x000fc40000000000 */
[----:B------:R-:W-:Y:S01]  /*15e0*/  UISETP.NE.AND UP1, UPT, UR7, URZ, UPT ;  /* 0x000000ff0700728c */ /* 0x000fe2000bf25270 */
[----:B------:R-:W-:-:S08]  /*15f0*/  IADD3.X R23, PT, PT, RZ, R5, RZ, P0, !PT ;  /* 0x00000005ff177210 */ /* 0x000fd000007fe4ff */
[----:B0-----:R-:W-:Y:S05]  /*1600*/  BRA.U UP1, `(.L_x_85) ;  /* 0xfffffffd01a07547 */ /* 0x001fea000b83ffff */
.L_x_84:
[----:B------:R-:W-:Y:S05]  /*1610*/  BRA.U !UP0, `(.L_x_83) ;  /* 0x0000000108ec7547 */ /* 0x000fea000b800000 */
[----:B------:R-:W-:Y:S02]  /*1620*/  UISETP.GE.U32.AND UP0, UPT, UR12, 0x4, UPT ;  /* 0x000000040c00788c */ /* 0x000fe4000bf06070 */
[----:B------:R-:W-:-:S04]  /*1630*/  ULOP3.LUT UR10, UR5, 0x3, URZ, 0xc0, !UPT ;  /* 0x00000003050a7892 */ /* 0x000fc8000f8ec0ff */
[----:B------:R-:W-:-:S03]  /*1640*/  UISETP.NE.AND UP1, UPT, UR10, URZ, UPT ;  /* 0x000000ff0a00728c */ /* 0x000fc6000bf25270 */
[----:B------:R-:W-:Y:S08]  /*1650*/  BRA.U !UP0, `(.L_x_86) ;  /* 0x0000000108507547 */ /* 0x000ff0000b800000 */
[----:B------:R-:W0:Y:S01]  /*1660*/  S2UR UR7, SR_CgaCtaId ;  /* 0x00000000000779c3 */ /* 0x000e220000008800 */
[----:B------:R-:W-:Y:S01]  /*1670*/  UMOV UR6, 0x400 ;  /* 0x0000040000067882 */ /* 0x000fe20000000000 */
[C---:B------:R-:W-:Y:S01]  /*1680*/  IADD3 R4, PT, PT, R3.reuse, UR4, RZ ;  /* 0x0000000403047c10 */ /* 0x040fe2000fffe0ff */
[----:B------:R-:W-:Y:S01]  /*1690*/  UIADD3 UR6, UPT, UPT, UR6, 0xfa0, URZ ;  /* 0x00000fa006067890 */ /* 0x000fe2000fffe0ff */
[----:B------:R-:W-:-:S05]  /*16a0*/  IADD3 R5, P0, PT, R3, UR4, RZ ;  /* 0x0000000403057c10 */ /* 0x000fca000ff1e0ff */
[----:B------:R-:W-:Y:S01]  /*16b0*/  IMAD.X R8, RZ, RZ, RZ, P0 ;  /* 0x000000ffff087224 */ /* 0x000fe200000e06ff */
[----:B0-----:R-:W-:-:S06]  /*16c0*/  ULEA UR6, UR7, UR6, 0x18 ;  /* 0x0000000607067291 */ /* 0x001fcc000f8ec0ff */
[----:B------:R-:W-:-:S05]  /*16d0*/  LEA R6, R4, UR6, 0x2 ;  /* 0x0000000604067c11 */ /* 0x000fca000f8e10ff */
[----:B------:R-:W0:Y:S01]  /*16e0*/  LDS R7, [R6] ;  /* 0x0000000006077984 */ /* 0x000e220000000800 */
[----:B------:R-:W1:Y:S03]  /*16f0*/  LDCU.64 UR6, c[0x0][0x388] ;  /* 0x00007100ff0677ac */ /* 0x000e660008000a00 */
[----:B------:R-:W2:Y:S04]  /*1700*/  LDS R9, [R6+0x4] ;  /* 0x0000040006097984 */ /* 0x000ea80000000800 */
[----:B------:R-:W3:Y:S04]  /*1710*/  LDS R11, [R6+0x8] ;  /* 0x00000800060b7984 */ /* 0x000ee80000000800 */
[----:B------:R-:W4:Y:S01]  /*1720*/  LDS R13, [R6+0xc] ;  /* 0x00000c00060d7984 */ /* 0x000f220000000800 */
[----:B-1----:R-:W-:-:S04]  /*1730*/  LEA R4, P0, R5, UR6, 0x2 ;  /* 0x0000000605047c11 */ /* 0x002fc8000f8010ff */
[----:B------:R-:W-:-:S05]  /*1740*/  LEA.HI.X R5, R5, UR7, R8, 0x2, P0 ;  /* 0x0000000705057c11 */ /* 0x000fca00080f1408 */
[----:B0-----:R0:W-:Y:S04]  /*1750*/  REDG.E.ADD.F32.FTZ.RN.STRONG.GPU desc[UR8][R4.64], R7 ;  /* 0x00000007040079a6 */ /* 0x0011e8000c12f308 */
[----:B--2---:R0:W-:Y:S04]  /*1760*/  REDG.E.ADD.F32.FTZ.RN.STRONG.GPU desc[UR8][R4.64+0x4], R9 ;  /* 0x00000409040079a6 */ /* 0x0041e8000c12f308 */
[----:B---3--:R0:W-:Y:S04]  /*1770*/  REDG.E.ADD.F32.FTZ.RN.STRONG.GPU desc[UR8][R4.64+0x8], R11 ;  /* 0x0000080b040079a6 */ /* 0x0081e8000c12f308 */
[----:B----4-:R0:W-:Y:S01]  /*1780*/  REDG.E.ADD.F32.FTZ.RN.STRONG.GPU desc[UR8][R4.64+0xc], R13 ;  /* 0x00000c0d040079a6 */ /* 0x0101e2000c12f308 */
[----:B------:R-:W-:-:S12]  /*1790*/  UIADD3 UR4, UPT, UPT, UR4, 0x4, URZ ;  /* 0x0000000404047890 */ /* 0x000fd8000fffe0ff */
.L_x_86:
[----:B------:R-:W-:Y:S05]  /*17a0*/  BRA.U !UP1, `(.L_x_83) ;  /* 0x0000000109887547 */ /* 0x000fea000b800000 */
[----:B------:R-:W-:Y:S02]  /*17b0*/  UISETP.NE.AND UP0, UPT, UR10, 0x1, UPT ;  /* 0x000000010a00788c */ /* 0x000fe4000bf05270 */
[----:B------:R-:W-:-:S04]  /*17c0*/  ULOP3.LUT UR5, UR5, 0x1, URZ, 0xc0, !UPT ;  /* 0x0000000105057892 */ /* 0x000fc8000f8ec0ff */
[----:B------:R-:W-:-:S03]  /*17d0*/  UISETP.NE.U32.AND UP1, UPT, UR5, 0x1, UPT ;  /* 0x000000010500788c */ /* 0x000fc6000bf25070 */
[----:B------:R-:W-:Y:S08]  /*17e0*/  BRA.U !UP0, `(.L_x_87) ;  /* 0x0000000108407547 */ /* 0x000ff0000b800000 */
[----:B------:R-:W1:Y:S01]  /*17f0*/  S2UR UR6, SR_CgaCtaId ;  /* 0x00000000000679c3 */ /* 0x000e620000008800 */
[----:B------:R-:W-:Y:S01]  /*1800*/  UMOV UR5, 0x400 ;  /* 0x0000040000057882 */ /* 0x000fe20000000000 */
[C---:B0-----:R-:W-:Y:S01]  /*1810*/  IADD3 R4, PT, PT, R3.reuse, UR4, RZ ;  /* 0x0000000403047c10 */ /* 0x041fe2000fffe0ff */
[----:B------:R-:W-:Y:S01]  /*1820*/  UIADD3 UR5, UPT, UPT, UR5, 0xfa0, URZ ;  /* 0x00000fa005057890 */ /* 0x000fe2000fffe0ff */
[----:B------:R-:W-:-:S05]  /*1830*/  IADD3 R5, P0, PT, R3, UR4, RZ ;  /* 0x0000000403057c10 */ /* 0x000fca000ff1e0ff */
[----:B------:R-:W-:Y:S01]  /*1840*/  IMAD.X R6, RZ, RZ, RZ, P0 ;  /* 0x000000ffff067224 */ /* 0x000fe200000e06ff */
[----:B-1----:R-:W-:Y:S01]  /*1850*/  ULEA UR5, UR6, UR5, 0x18 ;  /* 0x0000000506057291 */ /* 0x002fe2000f8ec0ff */
[----:B------:R-:W0:Y:S05]  /*1860*/  LDCU.64 UR6, c[0x0][0x388] ;  /* 0x00007100ff0677ac */ /* 0x000e2a0008000a00 */
[----:B------:R-:W-:-:S05]  /*1870*/  LEA R7, R4, UR5, 0x2 ;  /* 0x0000000504077c11 */ /* 0x000fca000f8e10ff */
[----:B------:R-:W1:Y:S04]  /*1880*/  LDS R9, [R7] ;  /* 0x0000000007097984 */ /* 0x000e680000000800 */
[----:B------:R-:W2:Y:S01]  /*1890*/  LDS R11, [R7+0x4] ;  /* 0x00000400070b7984 */ /* 0x000ea20000000800 */
[----:B0-----:R-:W-:-:S04]  /*18a0*/  LEA R4, P0, R5, UR6, 0x2 ;  /* 0x0000000605047c11 */ /* 0x001fc8000f8010ff */
[----:B------:R-:W-:-:S05]  /*18b0*/  LEA.HI.X R5, R5, UR7, R6, 0x2, P0 ;  /* 0x0000000705057c11 */ /* 0x000fca00080f1406 */
[----:B-1----:R1:W-:Y:S04]  /*18c0*/  REDG.E.ADD.F32.FTZ.RN.STRONG.GPU desc[UR8][R4.64], R9 ;  /* 0x00000009040079a6 */ /* 0x0023e8000c12f308 */
[----:B--2---:R1:W-:Y:S01]  /*18d0*/  REDG.E.ADD.F32.FTZ.RN.STRONG.GPU desc[UR8][R4.64+0x4], R11 ;  /* 0x0000040b040079a6 */ /* 0x0043e2000c12f308 */
[----:B------:R-:W-:-:S12]  /*18e0*/  UIADD3 UR4, UPT, UPT, UR4, 0x2, URZ ;  /* 0x0000000204047890 */ /* 0x000fd8000fffe0ff */
.L_x_87:
[----:B------:R-:W-:Y:S05]  /*18f0*/  BRA.U UP1, `(.L_x_83) ;  /* 0x0000000101347547 */ /* 0x000fea000b800000 */
[----:B------:R-:W2:Y:S01]  /*1900*/  S2UR UR6, SR_CgaCtaId ;  /* 0x00000000000679c3 */ /* 0x000ea20000008800 */
[----:B------:R-:W-:Y:S01]  /*1910*/  UMOV UR5, 0x400 ;  /* 0x0000040000057882 */ /* 0x000fe20000000000 */
[C---:B01----:R-:W-:Y:S01]  /*1920*/  IADD3 R4, PT, PT, R3.reuse, UR4, RZ ;  /* 0x0000000403047c10 */ /* 0x043fe2000fffe0ff */
[----:B------:R-:W-:Y:S01]  /*1930*/  UIADD3 UR5, UPT, UPT, UR5, 0xfa0, URZ ;  /* 0x00000fa005057890 */ /* 0x000fe2000fffe0ff */
[----:B------:R-:W-:-:S05]  /*1940*/  IADD3 R3, P0, PT, R3, UR4, RZ ;  /* 0x0000000403037c10 */ /* 0x000fca000ff1e0ff */
[----:B------:R-:W-:Y:S01]  /*1950*/  IMAD.X R8, RZ, RZ, RZ, P0 ;  /* 0x000000ffff087224 */ /* 0x000fe200000e06ff */
[----:B--2---:R-:W-:Y:S01]  /*1960*/  ULEA UR5, UR6, UR5, 0x18 ;  /* 0x0000000506057291 */ /* 0x004fe2000f8ec0ff */
[----:B------:R-:W0:Y:S05]  /*1970*/  LDCU.64 UR6, c[0x0][0x388] ;  /* 0x00007100ff0677ac */ /* 0x000e2a0008000a00 */
[----:B------:R-:W-:-:S05]  /*1980*/  LEA R6, R4, UR5, 0x2 ;  /* 0x0000000504067c11 */ /* 0x000fca000f8e10ff */
[----:B------:R-:W1:Y:S01]  /*1990*/  LDS R7, [R6] ;  /* 0x0000000006077984 */ /* 0x000e620000000800 */
[----:B0-----:R-:W-:-:S04]  /*19a0*/  LEA R4, P0, R3, UR6, 0x2 ;  /* 0x0000000603047c11 */ /* 0x001fc8000f8010ff */
[----:B------:R-:W-:-:S05]  /*19b0*/  LEA.HI.X R5, R3, UR7, R8, 0x2, P0 ;  /* 0x0000000703057c11 */ /* 0x000fca00080f1408 */
[----:B-1----:R2:W-:Y:S04]  /*19c0*/  REDG.E.ADD.F32.FTZ.RN.STRONG.GPU desc[UR8][R4.64], R7 ;  /* 0x00000007040079a6 */ /* 0x0025e8000c12f308 */
.L_x_83:
[----:B0-----:R-:W0:Y:S01]  /*19d0*/  LDS R3, [R2] ;  /* 0x0000000002037984 */ /* 0x001e220000000800 */
[----:B-12---:R-:W1:Y:S02]  /*19e0*/  LDC.64 R4, c[0x0][0x390] ;  /* 0x0000e400ff047b82 */ /* 0x006e640000000a00 */
[----:B-1----:R-:W-:-:S05]  /*19f0*/  IMAD.WIDE.U32 R4, R0, 0x4, R4 ;  /* 0x0000000400047825 */ /* 0x002fca00078e0004 */
[----:B0-----:R-:W-:Y:S01]  /*1a00*/  REDG.E.ADD.STRONG.GPU desc[UR8][R4.64], R3 ;  /* 0x000000030400798e */ /* 0x001fe2000c12e108 */
[----:B------:R-:W-:Y:S05]  /*1a10*/  EXIT ;  /* 0x000000000000794d */ /* 0x000fea0003800000 */
.L_x_88:
        /* <DEDUP_REMOVED lines=14> */
.L_x_108:


//--------------------- .text._Z15closestCentroidPfS_Piiii --------------------------
	.section	.text._Z15closestCentroidPfS_Piiii,"ax",@progbits
	.align	128
        .global         _Z15closestCentroidPfS_Piiii
        .type           _Z15closestCentroidPfS_Piiii,@function
        .size           _Z15closestCentroidPfS_Piiii,(.L_x_109 - _Z15closestCentroidPfS_Piiii)
        .other          _Z15closestCentroidPfS_Piiii,@"STO_CUDA_ENTRY STV_DEFAULT"
_Z15closestCentroidPfS_Piiii:
.text._Z15closestCentroidPfS_Piiii:
[----:B------:R-:W-:Y:S01]  /*0000*/  LDC R1, c[0x0][0x37c] ;  /* 0x0000df00ff017b82 */ /* 0x000fe20000000800 */
[----:B------:R-:W0:Y:S07]  /*0010*/  S2R R0, SR_TID.X ;  /* 0x0000000000007919 */ /* 0x000e2e0000002100 */
[----:B------:R-:W0:Y:S01]  /*0020*/  S2UR UR4, SR_CTAID.X ;  /* 0x00000000000479c3 */ /* 0x000e220000002500 */
[----:B------:R-:W1:Y:S07]  /*0030*/  LDCU UR5, c[0x0][0x398] ;  /* 0x00007300ff0577ac */ /* 0x000e6e0008000800 */
[----:B------:R-:W0:Y:S02]  /*0040*/  LDC R11, c[0x0][0x360] ;  /* 0x0000d800ff0b7b82 */ /* 0x000e240000000800 */
[----:B0-----:R-:W-:-:S05]  /*0050*/  IMAD R11, R11, UR4, R0 ;  /* 0x000000040b0b7c24 */ /* 0x001fca000f8e0200 */
[----:B-1----:R-:W-:-:S13]  /*0060*/  ISETP.GE.AND P0, PT, R11, UR5, PT ;  /* 0x000000050b007c0c */ /* 0x002fda000bf06270 */
[----:B------:R-:W-:Y:S05]  /*0070*/  @P0 EXIT ;  /* 0x000000000000094d */ /* 0x000fea0003800000 */
[----:B------:R-:W0:Y:S01]  /*0080*/  LDC R6, c[0x0][0x39c] ;  /* 0x0000e700ff067b82 */ /* 0x000e220000000800 */
[----:B------:R-:W1:Y:S01]  /*0090*/  LDCU.64 UR6, c[0x0][0x358] ;  /* 0x00006b00ff0677ac */ /* 0x000e620008000a00 */
[----:B------:R-:W-:-:S06]  /*00a0*/  HFMA2 R0, -RZ, RZ, 0, 0 ;  /* 0x00000000ff007431 */ /* 0x000fcc00000001ff */
[----:B------:R-:W2:Y:S01]  /*00b0*/  LDC.64 R8, c[0x0][0x380] ;  /* 0x0000e000ff087b82 */ /* 0x000ea20000000a00 */
[----:B0-----:R-:W-:Y:S01]  /*00c0*/  ISETP.GE.AND P0, PT, R6, 0x1, PT ;  /* 0x000000010600780c */ /* 0x001fe20003f06270 */
[----:B------:R-:W-:-:S04]  /*00d0*/  IMAD R3, R11, R6, RZ ;  /* 0x000000060b037224 */ /* 0x000fc800078e02ff */
[----:B--2---:R-:W-:-:S08]  /*00e0*/  IMAD.WIDE R8, R3, 0x4, R8 ;  /* 0x0000000403087825 */ /* 0x004fd000078e0208 */
[----:B-1----:R-:W-:Y:S05]  /*00f0*/  @!P0 BRA `(.L_x_89) ;  /* 0x0000000800788947 */ /* 0x002fea0003800000 */
[C---:B------:R-:W-:Y:S02]  /*0100*/  ISETP.GE.U32.AND P1, PT, R6.reuse, 0x10, PT ;  /* 0x000000100600780c */ /* 0x040fe40003f26070 */
[----:B------:R-:W-:Y:S02]  /*0110*/  LOP3.LUT R22, R6, 0xf, RZ, 0xc0, !PT ;  /* 0x0000000f06167812 */ /* 0x000fe400078ec0ff */
[----:B------:R-:W-:Y:S02]  /*0120*/  MOV R0, RZ ;  /* 0x000000ff00007202 */ /* 0x000fe40000000f00 */
[----:B------:R-:W-:Y:S02]  /*0130*/  ISETP.NE.AND P2, PT, R22, RZ, PT ;  /* 0x000000ff1600720c */ /* 0x000fe40003f45270 */
[----:B------:R-:W-:-:S05]  /*0140*/  MOV R7, RZ ;  /* 0x000000ff00077202 */ /* 0x000fca0000000f00 */
[----:B------:R-:W-:Y:S06]  /*0150*/  @!P1 BRA `(.L_x_90) ;  /* 0x0000000400249947 */ /* 0x000fec0003800000 */
[----:B------:R-:W-:Y:S01]  /*0160*/  HFMA2 R10, -RZ, RZ, 0, 0 ;  /* 0x00000000ff0a7431 */ /* 0x000fe200000001ff */
[----:B------:R-:W-:Y:S02]  /*0170*/  LOP3.LUT R7, R6, 0x7ffffff0, RZ, 0xc0, !PT ;  /* 0x7ffffff006077812 */ /* 0x000fe400078ec0ff */
[----:B------:R-:W-:-:S07]  /*0180*/  MOV R0, RZ ;  /* 0x000000ff00007202 */ /* 0x000fce0000000f00 */
.L_x_91:
[----:B------:R-:W0:Y:S01]  /*0190*/  LDC.64 R2, c[0x0][0x388] ;  /* 0x0000e200ff027b82 */ /* 0x000e220000000a00 */
[----:B------:R-:W-:-:S05]  /*01a0*/  IMAD.WIDE.U32 R4, R10, 0x4, R8 ;  /* 0x000000040a047825 */ /* 0x000fca00078e0008 */
[----:B------:R-:W2:Y:S04]  /*01b0*/  LDG.E R12, desc[UR6][R4.64] ;  /* 0x00000006040c7981 */ /* 0x000ea8000c1e1900 */
[----:B------:R-:W3:Y:S04]  /*01c0*/  LDG.E R25, desc[UR6][R4.64+0x4] ;  /* 0x0000040604197981 */ /* 0x000ee8000c1e1900 */
[----:B------:R-:W4:Y:S04]  /*01d0*/  LDG.E R24, desc[UR6][R4.64+0x8] ;  /* 0x0000080604187981 */ /* 0x000f28000c1e1900 */
[----:B------:R-:W5:Y:S04]  /*01e0*/  LDG.E R20, desc[UR6][R4.64+0xc] ;  /* 0x00000c0604147981 */ /* 0x000f68000c1e1900 */
[----:B------:R-:W5:Y:S01]  /*01f0*/  LDG.E R16, desc[UR6][R4.64+0x10] ;  /* 0x0000100604107981 */ /* 0x000f62000c1e1900 */
[----:B0-----:R-:W-:-:S03]  /*0200*/  IMAD.WIDE.U32 R2, R10, 0x4, R2 ;  /* 0x000000040a027825 */ /* 0x001fc600078e0002 */
[----:B------:R-:W5:Y:S04]  /*0210*/  LDG.E R14, desc[UR6][R4.64+0x14] ;  /* 0x00001406040e7981 */ /* 0x000f68000c1e1900 */
[----:B------:R-:W2:Y:S04]  /*0220*/  LDG.E R13, desc[UR6][R2.64] ;  /* 0x00000006020d7981 */ /* 0x000ea8000c1e1900 */
[----:B------:R-:W3:Y:S04]  /*0230*/  LDG.E R18, desc[UR6][R2.64+0x4] ;  /* 0x0000040602127981 */ /* 0x000ee8000c1e1900 */
[----:B------:R-:W4:Y:S04]  /*0240*/  LDG.E R21, desc[UR6][R2.64+0x8] ;  /* 0x0000080602157981 */ /* 0x000f28000c1e1900 */
[----:B------:R-:W5:Y:S04]  /*0250*/  LDG.E R23, desc[UR6][R2.64+0xc] ;  /* 0x00000c0602177981 */ /* 0x000f68000c1e1900 */
[----:B------:R-:W5:Y:S04]  /*0260*/  LDG.E R19, desc[UR6][R2.64+0x10] ;  /* 0x0000100602137981 */ /* 0x000f68000c1e1900 */
[----:B------:R-:W5:Y:S04]  /*0270*/  LDG.E R17, desc[UR6][R2.64+0x14] ;  /* 0x0000140602117981 */ /* 0x000f68000c1e1900 */
[----:B------:R-:W5:Y:S01]  /*0280*/  LDG.E R27, desc[UR6][R2.64+0x3c] ;  /* 0x00003c06021b7981 */ /* 0x000f62000c1e1900 */
[----:B--2---:R-:W-:-:S03]  /*0290*/  FADD R15, R12, -R13 ;  /* 0x8000000d0c0f7221 */ /* 0x004fc60000000000 */
[----:B------:R-:W2:Y:S04]  /*02a0*/  LDG.E R12, desc[UR6][R4.64+0x18] ;  /* 0x00001806040c7981 */ /* 0x000ea8000c1e1900 */
[----:B------:R-:W2:Y:S01]  /*02b0*/  LDG.E R13, desc[UR6][R2.64+0x18] ;  /* 0x00001806020d7981 */ /* 0x000ea2000c1e1900 */
[----:B------:R-:W-:-:S03]  /*02c0*/  FFMA R26, R15, R15, R0 ;  /* 0x0000000f0f1a7223 */ /* 0x000fc60000000000 */
[----:B------:R-:W2:Y:S04]  /*02d0*/  LDG.E R0, desc[UR6][R4.64+0x1c] ;  /* 0x00001c0604007981 */ /* 0x000ea8000c1e1900 */
[----:B------:R-:W2:Y:S01]  /*02e0*/  LDG.E R15, desc[UR6][R2.64+0x1c] ;  /* 0x00001c06020f7981 */ /* 0x000ea2000c1e1900 */
[----:B---3--:R-:W-:-:S03]  /*02f0*/  FADD R25, R25, -R18 ;  /* 0x8000001219197221 */ /* 0x008fc60000000000 */
[----:B------:R-:W3:Y:S01]  /*0300*/  LDG.E R18, desc[UR6][R2.64+0x20] ;  /* 0x0000200602127981 */ /* 0x000ee2000c1e1900 */
[----:B------:R-:W-:Y:S01]  /*0310*/  FFMA R26, R25, R25, R26 ;  /* 0x00000019191a7223 */ /* 0x000fe2000000001a */
[----:B----4-:R-:W-:Y:S02]  /*0320*/  FADD R25, R24, -R21 ;  /* 0x8000001518197221 */ /* 0x010fe40000000000 */
[----:B------:R-:W3:Y:S02]  /*0330*/  LDG.E R21, desc[UR6][R4.64+0x20] ;  /* 0x0000200604157981 */ /* 0x000ee4000c1e1900 */
[----:B------:R-:W-:Y:S01]  /*0340*/  FFMA R26, R25, R25, R26 ;  /* 0x00000019191a7223 */ /* 0x000fe2000000001a */
[----:B-----5:R-:W-:Y:S01]  /*0350*/  FADD R25, R20, -R23 ;  /* 0x8000001714197221 */ /* 0x020fe20000000000 */
[----:B------:R-:W4:Y:S03]  /*0360*/  LDG.E R24, desc[UR6][R4.64+0x38] ;  /* 0x0000380604187981 */ /* 0x000f26000c1e1900 */
[----:B------:R-:W-:Y:S01]  /*0370*/  FFMA R26, R25, R25, R26 ;  /* 0x00000019191a7223 */ /* 0x000fe2000000001a */
[----:B------:R-:W-:Y:S01]  /*0380*/  FADD R25, R16, -R19 ;  /* 0x8000001310197221 */ /* 0x000fe20000000000 */
[----:B------:R-:W5:Y:S04]  /*0390*/  LDG.E R23, desc[UR6][R4.64+0x24] ;  /* 0x0000240604177981 */ /* 0x000f68000c1e1900 */
[----:B------:R-:W5:Y:S01]  /*03a0*/  LDG.E R20, desc[UR6][R2.64+0x24] ;  /* 0x0000240602147981 */ /* 0x000f62000c1e1900 */
[----:B------:R-:W-:Y:S01]  /*03b0*/  FFMA R26, R25, R25, R26 ;  /* 0x00000019191a7223 */ /* 0x000fe2000000001a */
[----:B------:R-:W-:-:S02]  /*03c0*/  FADD R25, R14, -R17 ;  /* 0x800000110e197221 */ /* 0x000fc40000000000 */
[----:B------:R-:W4:Y:S04]  /*03d0*/  LDG.E R19, desc[UR6][R4.64+0x28] ;  /* 0x0000280604137981 */ /* 0x000f28000c1e1900 */
[----:B------:R-:W4:Y:S01]  /*03e0*/  LDG.E R16, desc[UR6][R2.64+0x28] ;  /* 0x0000280602107981 */ /* 0x000f22000c1e1900 */
[----:B------:R-:W-:-:S03]  /*03f0*/  FFMA R26, R25, R25, R26 ;  /* 0x00000019191a7223 */ /* 0x000fc6000000001a */
[----:B------:R-:W4:Y:S04]  /*0400*/  LDG.E R17, desc[UR6][R4.64+0x2c] ;  /* 0x00002c0604117981 */ /* 0x000f28000c1e1900 */
[----:B------:R-:W4:Y:S01]  /*0410*/  LDG.E R14, desc[UR6][R2.64+0x2c] ;  /* 0x00002c06020e7981 */ /* 0x000f22000c1e1900 */
[----:B--2---:R-:W-:-:S03]  /*0420*/  FADD R25, R12, -R13 ;  /* 0x8000000d0c197221 */ /* 0x004fc60000000000 */
[----:B------:R-:W2:Y:S01]  /*0430*/  LDG.E R12, desc[UR6][R4.64+0x30] ;  /* 0x00003006040c7981 */ /* 0x000ea2000c1e1900 */
[----:B------:R-:W-:-:S03]  /*0440*/  FFMA R26, R25, R25, R26 ;  /* 0x00000019191a7223 */ /* 0x000fc6000000001a */
[----:B------:R-:W2:Y:S01]  /*0450*/  LDG.E R13, desc[UR6][R2.64+0x30] ;  /* 0x00003006020d7981 */ /* 0x000ea2000c1e1900 */
[----:B------:R-:W-:-:S03]  /*0460*/  FADD R25, R0, -R15 ;  /* 0x8000000f00197221 */ /* 0x000fc60000000000 */
[----:B------:R-:W2:Y:S04]  /*0470*/  LDG.E R15, desc[UR6][R4.64+0x34] ;  /* 0x00003406040f7981 */ /* 0x000ea8000c1e1900 */
[----:B------:R-:W2:Y:S01]  /*0480*/  LDG.E R0, desc[UR6][R2.64+0x34] ;  /* 0x0000340602007981 */ /* 0x000ea2000c1e1900 */
[----:B------:R-:W-:-:S03]  /*0490*/  FFMA R28, R25, R25, R26 ;  /* 0x00000019191c7223 */ /* 0x000fc6000000001a */
[----:B------:R-:W2:Y:S04]  /*04a0*/  LDG.E R25, desc[UR6][R2.64+0x38] ;  /* 0x0000380602197981 */ /* 0x000ea8000c1e1900 */
[----:B------:R-:W2:Y:S01]  /*04b0*/  LDG.E R26, desc[UR6][R4.64+0x3c] ;  /* 0x00003c06041a7981 */ /* 0x000ea2000c1e1900 */
[----:B---3--:R-:W-:-:S04]  /*04c0*/  FADD R21, R21, -R18 ;  /* 0x8000001215157221 */ /* 0x008fc80000000000 */
[----:B------:R-:W-:Y:S01]  /*04d0*/  FFMA R28, R21, R21, R28 ;  /* 0x00000015151c7223 */ /* 0x000fe2000000001c */
[----:B-----5:R-:W-:-:S04]  /*04e0*/  FADD R23, R23, -R20 ;  /* 0x8000001417177221 */ /* 0x020fc80000000000 */
[----:B------:R-:W-:Y:S01]  /*04f0*/  FFMA R28, R23, R23, R28 ;  /* 0x00000017171c7223 */ /* 0x000fe2000000001c */
[----:B----4-:R-:W-:Y:S01]  /*0500*/  FADD R19, R19, -R16 ;  /* 0x8000001013137221 */ /* 0x010fe20000000000 */
[----:B------:R-:W-:-:S03]  /*0510*/  IADD3 R10, PT, PT, R10, 0x10, RZ ;  /* 0x000000100a0a7810 */ /* 0x000fc60007ffe0ff */
[----:B------:R-:W-:Y:S01]  /*0520*/  FFMA R28, R19, R19, R28 ;  /* 0x00000013131c7223 */ /* 0x000fe2000000001c */
[----:B------:R-:W-:Y:S01]  /*0530*/  FADD R17, R17, -R14 ;  /* 0x8000000e11117221 */ /* 0x000fe20000000000 */
[----:B------:R-:W-:-:S03]  /*0540*/  ISETP.NE.AND P1, PT, R10, R7, PT ;  /* 0x000000070a00720c */ /* 0x000fc60003f25270 */
[----:B------:R-:W-:Y:S01]  /*0550*/  FFMA R28, R17, R17, R28 ;  /* 0x00000011111c7223 */ /* 0x000fe2000000001c */
[----:B--2---:R-:W-:-:S04]  /*0560*/  FADD R13, R12, -R13 ;  /* 0x8000000d0c0d7221 */ /* 0x004fc80000000000 */
[----:B------:R-:W-:Y:S01]  /*0570*/  FFMA R28, R13, R13, R28 ;  /* 0x0000000d0d1c7223 */ /* 0x000fe2000000001c */
[----:B------:R-:W-:-:S04]  /*0580*/  FADD R15, R15, -R0 ;  /* 0x800000000f0f7221 */ /* 0x000fc80000000000 */
[----:B------:R-:W-:Y:S01]  /*0590*/  FFMA R28, R15, R15, R28 ;  /* 0x0000000f0f1c7223 */ /* 0x000fe2000000001c */
[----:B------:R-:W-:Y:S01]  /*05a0*/  FADD R25, R24, -R25 ;  /* 0x8000001918197221 */ /* 0x000fe20000000000 */
[----:B------:R-:W-:-:S03]  /*05b0*/  FADD R27, R26, -R27 ;  /* 0x8000001b1a1b7221 */ /* 0x000fc60000000000 */
[----:B------:R-:W-:-:S04]  /*05c0*/  FFMA R28, R25, R25, R28 ;  /* 0x00000019191c7223 */ /* 0x000fc8000000001c */
[----:B------:R-:W-:Y:S01]  /*05d0*/  FFMA R0, R27, R27, R28 ;  /* 0x0000001b1b007223 */ /* 0x000fe2000000001c */
[----:B------:R-:W-:Y:S06]  /*05e0*/  @P1 BRA `(.L_x_91) ;  /* 0xfffffff800e81947 */ /* 0x000fec000383ffff */
.L_x_90:
[----:B------:R-:W-:Y:S05]  /*05f0*/  @!P2 BRA `(.L_x_89) ;  /* 0x000000040038a947 */ /* 0x000fea0003800000 */
[----:B------:R-:W-:Y:S02]  /*0600*/  ISETP.GE.U32.AND P1, PT, R22, 0x8, PT ;  /* 0x000000081600780c */ /* 0x000fe40003f26070 */
[----:B------:R-:W-:-:S04]  /*0610*/  LOP3.LUT R24, R6, 0x7, RZ, 0xc0, !PT ;  /* 0x0000000706187812 */ /* 0x000fc800078ec0ff */
[----:B------:R-:W-:-:S07]  /*0620*/  ISETP.NE.AND P2, PT, R24, RZ, PT ;  /* 0x000000ff1800720c */ /* 0x000fce0003f45270 */
[----:B------:R-:W-:Y:S06]  /*0630*/  @!P1 BRA `(.L_x_92) ;  /* 0x0000000000909947 */ /* 0x000fec0003800000 */
        /* <DEDUP_REMOVED lines=15> */
[----:B------:R-:W5:Y:S04]  /*0730*/  LDG.E R13, desc[UR6][R2.64+0x18] ;  /* 0x00001806020d7981 */ /* 0x000f68000c1e1900 */
[----:B------:R-:W5:Y:S04]  /*0740*/  LDG.E R10, desc[UR6][R4.64+0x18] ;  /* 0x00001806040a7981 */ /* 0x000f68000c1e1900 */
[----:B------:R-:W5:Y:S04]  /*0750*/  LDG.E R20, desc[UR6][R2.64+0x1c] ;  /* 0x00001c0602147981 */ /* 0x000f68000c1e1900 */
[----:B------:R-:W5:Y:S01]  /*0760*/  LDG.E R23, desc[UR6][R4.64+0x1c] ;  /* 0x00001c0604177981 */ /* 0x000f62000c1e1900 */
[----:B------:R-:W-:Y:S01]  /*0770*/  IADD3 R7, PT, PT, R7, 0x8, RZ ;  /* 0x0000000807077810 */ /* 0x000fe20007ffe0ff */
[----:B--2---:R-:W-:-:S04]  /*0780*/  FADD R25, R22, -R25 ;  /* 0x8000001916197221 */ /* 0x004fc80000000000 */
[----:B------:R-:W-:Y:S01]  /*0790*/  FFMA R0, R25, R25, R0 ;  /* 0x0000001919007223 */ /* 0x000fe20000000000 */
[----:B---3--:R-:W-:Y:S01]  /*07a0*/  FADD R27, R26, -R27 ;  /* 0x8000001b1a1b7221 */ /* 0x008fe20000000000 */
[----:B----4-:R-:W-:-:S03]  /*07b0*/  FADD R21, R21, -R18 ;  /* 0x8000001215157221 */ /* 0x010fc60000000000 */
[----:B------:R-:W-:Y:S01]  /*07c0*/  FFMA R0, R27, R27, R0 ;  /* 0x0000001b1b007223 */ /* 0x000fe20000000000 */
[----:B-----5:R-:W-:-:S03]  /*07d0*/  FADD R19, R19, -R16 ;  /* 0x8000001013137221 */ /* 0x020fc60000000000 */
[----:B------:R-:W-:Y:S01]  /*07e0*/  FFMA R0, R21, R21, R0 ;  /* 0x0000001515007223 */ /* 0x000fe20000000000 */
[----:B------:R-:W-:-:S03]  /*07f0*/  FADD R17, R17, -R14 ;  /* 0x8000000e11117221 */ /* 0x000fc60000000000 */
[----:B------:R-:W-:Y:S01]  /*0800*/  FFMA R0, R19, R19, R0 ;  /* 0x0000001313007223 */ /* 0x000fe20000000000 */
[----:B------:R-:W-:-:S03]  /*0810*/  FADD R15, R15, -R12 ;  /* 0x8000000c0f0f7221 */ /* 0x000fc60000000000 */
[----:B------:R-:W-:-:S04]  /*0820*/  FFMA R0, R17, R17, R0 ;  /* 0x0000001111007223 */ /* 0x000fc80000000000 */
[----:B------:R-:W-:Y:S01]  /*0830*/  FFMA R0, R15, R15, R0 ;  /* 0x0000000f0f007223 */ /* 0x000fe20000000000 */
[----:B------:R-:W-:-:S04]  /*0840*/  FADD R13, R13, -R10 ;  /* 0x8000000a0d0d7221 */ /* 0x000fc80000000000 */
[----:B------:R-:W-:Y:S01]  /*0850*/  FFMA R0, R13, R13, R0 ;  /* 0x0000000d0d007223 */ /* 0x000fe20000000000 */
[----:B------:R-:W-:-:S04]  /*0860*/  FADD R23, R20, -R23 ;  /* 0x8000001714177221 */ /* 0x000fc80000000000 */
[----:B------:R-:W-:-:S07]  /*0870*/  FFMA R0, R23, R23, R0 ;  /* 0x0000001717007223 */ /* 0x000fce0000000000 */
.L_x_92:
        /* <DEDUP_REMOVED lines=10> */
[----:B------:R-:W5:Y:S01]  /*0920*/  LDG.E R18, desc[UR6][R2.64+0xc] ;  /* 0x00000c0602127981 */ /* 0x000f62000c1e1900 */
[----:B0-----:R-:W-:-:S05]  /*0930*/  IMAD.WIDE.U32 R4, R7, 0x4, R4 ;  /* 0x0000000407047825 */ /* 0x001fca00078e0004 */
[----:B------:R-:W2:Y:S04]  /*0940*/  LDG.E R13, desc[UR6][R4.64] ;  /* 0x00000006040d7981 */ /* 0x000ea8000c1e1900 */
[----:B------:R-:W3:Y:S04]  /*0950*/  LDG.E R15, desc[UR6][R4.64+0x4] ;  /* 0x00000406040f7981 */ /* 0x000ee8000c1e1900 */
[----:B------:R-:W4:Y:S04]  /*0960*/  LDG.E R17, desc[UR6][R4.64+0x8] ;  /* 0x0000080604117981 */ /* 0x000f28000c1e1900 */
        /* <DEDUP_REMOVED lines=8> */
[----:B------:R-:W-:-:S04]  /*09f0*/  FFMA R0, R17, R17, R0 ;  /* 0x0000001111007223 */ /* 0x000fc80000000000 */
[----:B------:R-:W-:-:S07]  /*0a00*/  FFMA R0, R19, R19, R0 ;  /* 0x0000001313007223 */ /* 0x000fce0000000000 */
.L_x_93:
[----:B------:R-:W-:Y:S05]  /*0a10*/  @!P2 BRA `(.L_x_89) ;  /* 0x000000000030a947 */ /* 0x000fea0003800000 */
[----:B------:R-:W0:Y:S01]  /*0a20*/  LDC.64 R12, c[0x0][0x388] ;  /* 0x0000e200ff0c7b82 */ /* 0x000e220000000a00 */
[----:B------:R-:W-:-:S05]  /*0a30*/  UMOV UR4, URZ ;  /* 0x000000ff00047c82 */ /* 0x000fca0008000000 */
.L_x_94:
[----:B------:R-:W-:-:S04]  /*0a40*/  IMAD.WIDE.U32 R2, R7, 0x4, R8 ;  /* 0x0000000407027825 */ /* 0x000fc800078e0008 */
[C---:B0-----:R-:W-:Y:S02]  /*0a50*/  IMAD.WIDE.U32 R4, R7.reuse, 0x4, R12 ;  /* 0x0000000407047825 */ /* 0x041fe400078e000c */
[----:B------:R-:W2:Y:S04]  /*0a60*/  LDG.E R2, desc[UR6][R2.64] ;  /* 0x0000000602027981 */ /* 0x000ea8000c1e1900 */
[----:B------:R-:W2:Y:S01]  /*0a70*/  LDG.E R5, desc[UR6][R4.64] ;  /* 0x0000000604057981 */ /* 0x000ea2000c1e1900 */
[----:B------:R-:W-:Y:S01]  /*0a80*/  UIADD3 UR4, UPT, UPT, UR4, 0x1, URZ ;  /* 0x0000000104047890 */ /* 0x000fe2000fffe0ff */
[----:B------:R-:W-:-:S05]  /*0a90*/  IADD3 R7, PT, PT, R7, 0x1, RZ ;  /* 0x0000000107077810 */ /* 0x000fca0007ffe0ff */
[----:B------:R-:W-:Y:S01]  /*0aa0*/  ISETP.NE.AND P1, PT, R14, UR4, PT ;  /* 0x000000040e007c0c */ /* 0x000fe2000bf25270 */
[----:B--2---:R-:W-:-:S04]  /*0ab0*/  FADD R15, R2, -R5 ;  /* 0x80000005020f7221 */ /* 0x004fc80000000000 */
[----:B------:R-:W-:-:S08]  /*0ac0*/  FFMA R0, R15, R15, R0 ;  /* 0x0000000f0f007223 */ /* 0x000fd00000000000 */
[----:B------:R-:W-:Y:S05]  /*0ad0*/  @P1 BRA `(.L_x_94) ;  /* 0xfffffffc00d81947 */ /* 0x000fea000383ffff */
.L_x_89:
[----:B------:R-:W0:Y:S08]  /*0ae0*/  LDC R4, c[0x0][0x3a0] ;  /* 0x0000e800ff047b82 */ /* 0x000e300000000800 */
[----:B------:R-:W1:Y:S01]  /*0af0*/  LDC.64 R2, c[0x0][0x390] ;  /* 0x0000e400ff027b82 */ /* 0x000e620000000a00 */
[----:B0-----:R-:W-:Y:S01]  /*0b00*/  ISETP.GE.AND P1, PT, R4, 0x2, PT ;  /* 0x000000020400780c */ /* 0x001fe20003f26270 */
[----:B-1----:R-:W-:-:S05]  /*0b10*/  IMAD.WIDE R10, R11, 0x4, R2 ;  /* 0x000000040b0a7825 */ /* 0x002fca00078e0202 */
[----:B------:R0:W-:Y:S07]  /*0b20*/  STG.E desc[UR6][R10.64], RZ ;  /* 0x000000ff0a007986 */ /* 0x0001ee000c101906 */
[----:B------:R-:W-:Y:S05]  /*0b30*/  @!P1 EXIT ;  /* 0x000000000000994d */ /* 0x000fea0003800000 */
[----:B------:R-:W-:Y:S05]  /*0b40*/  @!P0 BRA `(.L_x_95) ;  /* 0x00000008001c8947 */ /* 0x000fea0003800000 */
[----:B------:R-:W1:Y:S01]  /*0b50*/  LDC.64 R12, c[0x0][0x388] ;  /* 0x0000e200ff0c7b82 */ /* 0x000e620000000a00 */
[----:B------:R-:W-:Y:S02]  /*0b60*/  LOP3.LUT R2, R6, 0x7, RZ, 0xc0, !PT ;  /* 0x0000000706027812 */ /* 0x000fe400078ec0ff */
[----:B------:R-:W-:Y:S02]  /*0b70*/  IADD3 R3, P1, PT, R8, 0x10, RZ ;  /* 0x0000001008037810 */ /* 0x000fe40007f3e0ff */
[----:B------:R-:W-:Y:S02]  /*0b80*/  IADD3 R4, PT, PT, R2, -0x1, RZ ;  /* 0xffffffff02047810 */ /* 0x000fe40007ffe0ff */
[----:B------:R-:W-:Y:S02]  /*0b90*/  LOP3.LUT R5, R6, 0x3, RZ, 0xc0, !PT ;  /* 0x0000000306057812 */ /* 0x000fe400078ec0ff */
[----:B------:R-:W-:Y:S02]  /*0ba0*/  ISETP.GE.U32.AND P0, PT, R4, 0x3, PT ;  /* 0x000000030400780c */ /* 0x000fe40003f06070 */
[----:B------:R-:W-:Y:S01]  /*0bb0*/  LOP3.LUT R4, R6, 0x7ffffff8, RZ, 0xc0, !PT ;  /* 0x7ffffff806047812 */ /* 0x000fe200078ec0ff */
[----:B------:R-:W-:Y:S01]  /*0bc0*/  HFMA2 R6, -RZ, RZ, 0, 5.9604644775390625e-08 ;  /* 0x00000001ff067431 */ /* 0x000fe200000001ff */
[----:B------:R-:W-:-:S02]  /*0bd0*/  IADD3.X R7, PT, PT, RZ, R9, RZ, P1, !PT ;  /* 0x00000009ff077210 */ /* 0x000fc40000ffe4ff */
[----:B------:R-:W-:Y:S02]  /*0be0*/  IADD3 R22, PT, PT, -R4, RZ, RZ ;  /* 0x000000ff04167210 */ /* 0x000fe40007ffe1ff */
[----:B-1----:R-:W-:-:S04]  /*0bf0*/  IADD3 R12, P2, PT, R12, 0x10, RZ ;  /* 0x000000100c0c7810 */ /* 0x002fc80007f5e0ff */
[----:B------:R-:W-:-:S09]  /*0c00*/  IADD3.X R13, PT, PT, RZ, R13, RZ, P2, !PT ;  /* 0x0000000dff0d7210 */ /* 0x000fd200017fe4ff */
.L_x_100:
[----:B------:R-:W1:Y:S01]  /*0c10*/  LDC R19, c[0x0][0x39c] ;  /* 0x0000e700ff137b82 */ /* 0x000e620000000800 */
[----:B------:R-:W-:Y:S02]  /*0c20*/  MOV R23, RZ ;  /* 0x000000ff00177202 */ /* 0x000fe40000000f00 */
[----:B------:R-:W-:Y:S02]  /*0c30*/  MOV R25, RZ ;  /* 0x000000ff00197202 */ /* 0x000fe40000000f00 */
[----:B-1----:R-:W-:Y:S01]  /*0c40*/  ISETP.GE.U32.AND P1, PT, R19, 0x8, PT ;  /* 0x000000081300780c */ /* 0x002fe20003f26070 */
[----:B------:R-:W-:-:S12]  /*0c50*/  IMAD R24, R6, R19, RZ ;  /* 0x0000001306187224 */ /* 0x000fd800078e02ff */
[----:B------:R-:W-:Y:S05]  /*0c60*/  @!P1 BRA `(.L_x_96) ;  /* 0x0000000000c49947 */ /* 0x000fea0003800000 */
[----:B------:R-:W-:Y:S01]  /*0c70*/  IMAD.WIDE.U32 R14, R24, 0x4, R12 ;  /* 0x00000004180e7825 */ /* 0x000fe200078e000c */
[----:B------:R-:W-:Y:S02]  /*0c80*/  MOV R23, RZ ;  /* 0x000000ff00177202 */ /* 0x000fe40000000f00 */
[----:B------:R-:W-:Y:S02]  /*0c90*/  MOV R21, R3 ;  /* 0x0000000300157202 */ /* 0x000fe40000000f00 */
[----:B------:R-:W-:Y:S02]  /*0ca0*/  MOV R26, R7 ;  /* 0x00000007001a7202 */ /* 0x000fe40000000f00 */
[----:B------:R-:W-:-:S07]  /*0cb0*/  MOV R18, R22 ;  /* 0x0000001600127202 */ /* 0x000fce0000000f00 */
.L_x_97:
[----:B------:R-:W-:Y:S02]  /*0cc0*/  MOV R16, R14 ;  /* 0x0000000e00107202 */ /* 0x000fe40000000f00 */
[----:B------:R-:W-:Y:S02]  /*0cd0*/  MOV R17, R15 ;  /* 0x0000000f00117202 */ /* 0x000fe40000000f00 */
[----:B------:R-:W-:Y:S02]  /*0ce0*/  MOV R14, R21 ;  /* 0x00000015000e7202 */ /* 0x000fe40000000f00 */
[----:B------:R-:W-:Y:S01]  /*0cf0*/  MOV R15, R26 ;  /* 0x0000001a000f7202 */ /* 0x000fe20000000f00 */
[----:B------:R-:W2:Y:S04]  /*0d00*/  LDG.E R21, desc[UR6][R16.64+-0x10] ;  /* 0xfffff00610157981 */ /* 0x000ea8000c1e1900 */
[----:B------:R-:W2:Y:S04]  /*0d10*/  LDG.E R20, desc[UR6][R14.64+-0x10] ;  /* 0xfffff0060e147981 */ /* 0x000ea8000c1e1900 */
[----:B------:R-:W3:Y:S04]  /*0d20*/  LDG.E R25, desc[UR6][R14.64+-0xc] ;  /* 0xfffff4060e197981 */ /* 0x000ee8000c1e1900 */
[----:B------:R-:W3:Y:S04]  /*0d30*/  LDG.E R26, desc[UR6][R16.64+-0xc] ;  /* 0xfffff406101a7981 */ /* 0x000ee8000c1e1900 */
[----:B------:R-:W4:Y:S01]  /*0d40*/  LDG.E R28, desc[UR6][R16.64+-0x4] ;  /* 0xfffffc06101c7981 */ /* 0x000f22000c1e1900 */
[----:B--2---:R-:W-:-:S03]  /*0d50*/  FADD R20, R20, -R21 ;  /* 0x8000001514147221 */ /* 0x004fc60000000000 */
[----:B------:R-:W2:Y:S01]  /*0d60*/  LDG.E R21, desc[UR6][R14.64+-0x8] ;  /* 0xfffff8060e157981 */ /* 0x000ea2000c1e1900 */
[----:B---3--:R-:W-:-:S03]  /*0d70*/  FADD R25, R25, -R26 ;  /* 0x8000001a19197221 */ /* 0x008fc60000000000 */
[----:B------:R-:W2:Y:S01]  /*0d80*/  LDG.E R26, desc[UR6][R16.64+-0x8] ;  /* 0xfffff806101a7981 */ /* 0x000ea2000c1e1900 */
[----:B------:R-:W-:-:S03]  /*0d90*/  FFMA R20, R20, R20, R23 ;  /* 0x0000001414147223 */ /* 0x000fc60000000017 */
[----:B------:R-:W4:Y:S01]  /*0da0*/  LDG.E R23, desc[UR6][R14.64+-0x4] ;  /* 0xfffffc060e177981 */ /* 0x000f22000c1e1900 */
[----:B------:R-:W-:Y:S01]  /*0db0*/  FFMA R20, R25, R25, R20 ;  /* 0x0000001919147223 */ /* 0x000fe20000000014 */
[----:B--2---:R-:W-:Y:S02]  /*0dc0*/  FADD R21, R21, -R26 ;  /* 0x8000001a15157221 */ /* 0x004fe40000000000 */
[----:B------:R-:W2:Y:S02]  /*0dd0*/  LDG.E R26, desc[UR6][R16.64] ;  /* 0x00000006101a7981 */ /* 0x000ea4000c1e1900 */
[----:B------:R-:W-:Y:S01]  /*0de0*/  FFMA R20, R21, R21, R20 ;  /* 0x0000001515147223 */ /* 0x000fe20000000014 */
[----:B----4-:R-:W-:Y:S01]  /*0df0*/  FADD R23, R23, -R28 ;  /* 0x8000001c17177221 */ /* 0x010fe20000000000 */
[----:B------:R-:W2:Y:S03]  /*0e00*/  LDG.E R21, desc[UR6][R14.64] ;  /* 0x000000060e157981 */ /* 0x000ea6000c1e1900 */
[----:B------:R-:W-:Y:S01]  /*0e10*/  FFMA R20, R23, R23, R20 ;  /* 0x0000001717147223 */ /* 0x000fe20000000014 */
[----:B------:R-:W3:Y:S04]  /*0e20*/  LDG.E R28, desc[UR6][R16.64+0x4] ;  /* 0x00000406101c7981 */ /* 0x000ee8000c1e1900 */
[----:B------:R-:W3:Y:S01]  /*0e30*/  LDG.E R23, desc[UR6][R14.64+0x4] ;  /* 0x000004060e177981 */ /* 0x000ee2000c1e1900 */
[----:B--2---:R-:W-:-:S03]  /*0e40*/  FADD R21, R21, -R26 ;  /* 0x8000001a15157221 */ /* 0x004fc60000000000 */
[----:B------:R-:W2:Y:S01]  /*0e50*/  LDG.E R26, desc[UR6][R16.64+0x8] ;  /* 0x00000806101a7981 */ /* 0x000ea2000c1e1900 */
[----:B------:R-:W-:-:S03]  /*0e60*/  FFMA R20, R21, R21, R20 ;  /* 0x0000001515147223 */ /* 0x000fc60000000014 */
[----:B------:R-:W2:Y:S01]  /*0e70*/  LDG.E R21, desc[UR6][R14.64+0x8] ;  /* 0x000008060e157981 */ /* 0x000ea2000c1e1900 */
[----:B---3--:R-:W-:-:S03]  /*0e80*/  FADD R23, R23, -R28 ;  /* 0x8000001c17177221 */ /* 0x008fc60000000000 */
[----:B------:R-:W3:Y:S01]  /*0e90*/  LDG.E R28, desc[UR6][R16.64+0xc] ;  /* 0x00000c06101c7981 */ /* 0x000ee2000c1e1900 */
[----:B------:R-:W-:-:S03]  /*0ea0*/  FFMA R20, R23, R23, R20 ;  /* 0x0000001717147223 */ /* 0x000fc60000000014 */
[----:B------:R1:W3:Y:S01]  /*0eb0*/  LDG.E R23, desc[UR6][R14.64+0xc] ;  /* 0x00000c060e177981 */ /* 0x0002e2000c1e1900 */
[----:B------:R-:W-:-:S04]  /*0ec0*/  IADD3 R18, PT, PT, R18, 0x8, RZ ;  /* 0x0000000812127810 */ /* 0x000fc80007ffe0ff */
[----:B------:R-:W-:Y:S01]  /*0ed0*/  ISETP.NE.AND P1, PT, R18, RZ, PT ;  /* 0x000000ff1200720c */ /* 0x000fe20003f25270 */
[----:B--2---:R-:W-:-:S04]  /*0ee0*/  FADD R21, R21, -R26 ;  /* 0x8000001a15157221 */ /* 0x004fc80000000000 */
[----:B------:R-:W-:Y:S01]  /*0ef0*/  FFMA R20, R21, R21, R20 ;  /* 0x0000001515147223 */ /* 0x000fe20000000014 */
[----:B------:R-:W-:Y:S02]  /*0f00*/  IADD3 R21, P2, PT, R14, 0x20, RZ ;  /* 0x000000200e157810 */ /* 0x000fe40007f5e0ff */
[----:B-1----:R-:W-:Y:S01]  /*0f10*/  IADD3 R14, P3, PT, R16, 0x20, RZ ;  /* 0x00000020100e7810 */ /* 0x002fe20007f7e0ff */
[----:B---3--:R-:W-:Y:S01]  /*0f20*/  FADD R23, R23, -R28 ;  /* 0x8000001c17177221 */ /* 0x008fe20000000000 */
[----:B------:R-:W-:Y:S02]  /*0f30*/  IADD3.X R26, PT, PT, RZ, R15, RZ, P2, !PT ;  /* 0x0000000fff1a7210 */ /* 0x000fe400017fe4ff */
[----:B------:R-:W-:Y:S01]  /*0f40*/  IADD3.X R15, PT, PT, RZ, R17, RZ, P3, !PT ;  /* 0x00000011ff0f7210 */ /* 0x000fe20001ffe4ff */
[----:B------:R-:W-:Y:S01]  /*0f50*/  FFMA R23, R23, R23, R20 ;  /* 0x0000001717177223 */ /* 0x000fe20000000014 */
[----:B------:R-:W-:Y:S07]  /*0f60*/  @P1 BRA `(.L_x_97) ;  /* 0xfffffffc00541947 */ /* 0x000fee000383ffff */
[----:B------:R-:W-:-:S07]  /*0f70*/  MOV R25, R4 ;  /* 0x0000000400197202 */ /* 0x000fce0000000f00 */
.L_x_96:
[----:B------:R-:W-:-:S13]  /*0f80*/  ISETP.NE.AND P1, PT, R2, RZ, PT ;  /* 0x000000ff0200720c */ /* 0x000fda0003f25270 */
[----:B------:R-:W-:Y:S05]  /*0f90*/  @!P1 BRA `(.L_x_98) ;  /* 0x0000000000e49947 */ /* 0x000fea0003800000 */
[----:B------:R-:W-:Y:S01]  /*0fa0*/  ISETP.NE.AND P3, PT, R5, RZ, PT ;  /* 0x000000ff0500720c */ /* 0x000fe20003f65270 */
[----:B------:R-:W-:-:S12]  /*0fb0*/  @!P0 BRA `(.L_x_99) ;  /* 0x0000000000688947 */ /* 0x000fd80003800000 */
[----:B------:R-:W1:Y:S01]  /*0fc0*/  LDC.64 R14, c[0x0][0x388] ;  /* 0x0000e200ff0e7b82 */ /* 0x000e620000000a00 */
[----:B------:R-:W-:Y:S01]  /*0fd0*/  IADD3 R21, PT, PT, R24, R25, RZ ;  /* 0x0000001918157210 */ /* 0x000fe20007ffe0ff */
[----:B------:R-:W-:-:S05]  /*0fe0*/  IMAD.WIDE.U32 R16, R25, 0x4, R8 ;  /* 0x0000000419107825 */ /* 0x000fca00078e0008 */
[----:B------:R-:W2:Y:S01]  /*0ff0*/  LDG.E R18, desc[UR6][R16.64] ;  /* 0x0000000610127981 */ /* 0x000ea2000c1e1900 */
[----:B------:R-:W-:-:S03]  /*1000*/  IADD3 R26, P1, PT, R24, R25, RZ ;  /* 0x00000019181a7210 */ /* 0x000fc60007f3e0ff */
[----:B------:R-:W3:Y:S01]  /*1010*/  LDG.E R28, desc[UR6][R16.64+0xc] ;  /* 0x00000c06101c7981 */ /* 0x000ee2000c1e1900 */
[----:B-1----:R-:W-:Y:S02]  /*1020*/  IMAD.WIDE.U32 R20, R21, 0x4, R14 ;  /* 0x0000000415147825 */ /* 0x002fe400078e000e */
[----:B------:R-:W1:Y:S04]  /*1030*/  LDC.64 R14, c[0x0][0x388] ;  /* 0x0000e200ff0e7b82 */ /* 0x000e680000000a00 */
[----:B------:R-:W2:Y:S01]  /*1040*/  LDG.E R21, desc[UR6][R20.64] ;  /* 0x0000000614157981 */ /* 0x000ea2000c1e1900 */
[----:B------:R-:W-:Y:S02]  /*1050*/  IADD3.X R27, PT, PT, RZ, RZ, RZ, P1, !PT ;  /* 0x000000ffff1b7210 */ /* 0x000fe40000ffe4ff */
[----:B-1----:R-:W-:-:S04]  /*1060*/  LEA R14, P2, R26, R14, 0x2 ;  /* 0x0000000e1a0e7211 */ /* 0x002fc800078410ff */
[----:B------:R-:W-:Y:S02]  /*1070*/  LEA.HI.X R15, R26, R15, R27, 0x2, P2 ;  /* 0x0000000f1a0f7211 */ /* 0x000fe400010f141b */
[----:B------:R-:W4:Y:S04]  /*1080*/  LDG.E R27, desc[UR6][R16.64+0x4] ;  /* 0x00000406101b7981 */ /* 0x000f28000c1e1900 */
[----:B------:R-:W4:Y:S04]  /*1090*/  LDG.E R29, desc[UR6][R14.64+0x4] ;  /* 0x000004060e1d7981 */ /* 0x000f28000c1e1900 */
[----:B------:R-:W5:Y:S01]  /*10a0*/  LDG.E R26, desc[UR6][R16.64+0x8] ;  /* 0x00000806101a7981 */ /* 0x000f62000c1e1900 */
[----:B--2---:R-:W-:-:S03]  /*10b0*/  FADD R18, R18, -R21 ;  /* 0x8000001512127221 */ /* 0x004fc60000000000 */
[----:B------:R-:W5:Y:S01]  /*10c0*/  LDG.E R21, desc[UR6][R14.64+0x8] ;  /* 0x000008060e157981 */ /* 0x000f62000c1e1900 */
[----:B------:R-:W-:-:S03]  /*10d0*/  FFMA R18, R18, R18, R23 ;  /* 0x0000001212127223 */ /* 0x000fc60000000017 */
[----:B------:R-:W3:Y:S01]  /*10e0*/  LDG.E R23, desc[UR6][R14.64+0xc] ;  /* 0x00000c060e177981 */ /* 0x000ee2000c1e1900 */
[----:B------:R-:W-:Y:S01]  /*10f0*/  IADD3 R25, PT, PT, R25, 0x4, RZ ;  /* 0x0000000419197810 */ /* 0x000fe20007ffe0ff */
[----:B----4-:R-:W-:-:S04]  /*1100*/  FADD R27, R27, -R29 ;  /* 0x8000001d1b1b7221 */ /* 0x010fc80000000000 */
[----:B------:R-:W-:Y:S01]  /*1110*/  FFMA R18, R27, R27, R18 ;  /* 0x0000001b1b127223 */ /* 0x000fe20000000012 */
[----:B-----5:R-:W-:Y:S01]  /*1120*/  FADD R21, R26, -R21 ;  /* 0x800000151a157221 */ /* 0x020fe20000000000 */
[----:B---3--:R-:W-:-:S03]  /*1130*/  FADD R23, R28, -R23 ;  /* 0x800000171c177221 */ /* 0x008fc60000000000 */
[----:B------:R-:W-:-:S04]  /*1140*/  FFMA R18, R21, R21, R18 ;  /* 0x0000001515127223 */ /* 0x000fc80000000012 */
[----:B------:R-:W-:-:S07]  /*1150*/  FFMA R23, R23, R23, R18 ;  /* 0x0000001717177223 */ /* 0x000fce0000000012 */
.L_x_99:
[----:B------:R-:W-:Y:S05]  /*1160*/  @!P3 BRA `(.L_x_98) ;  /* 0x000000000070b947 */ /* 0x000fea0003800000 */
[----:B------:R-:W-:Y:S02]  /*1170*/  ISETP.NE.AND P1, PT, R5, 0x1, PT ;  /* 0x000000010500780c */ /* 0x000fe40003f25270 */
[----:B------:R-:W-:-:S11]  /*1180*/  LOP3.LUT P2, RZ, R19, 0x1, RZ, 0xc0, !PT ;  /* 0x0000000113ff7812 */ /* 0x000fd6000784c0ff */
[----:B------:R-:W1:Y:S01]  /*1190*/  @P1 LDC.64 R16, c[0x0][0x388] ;  /* 0x0000e200ff101b82 */ /* 0x000e620000000a00 */
[CC--:B------:R-:W-:Y:S02]  /*11a0*/  @P1 IADD3 R20, P3, PT, R24.reuse, R25.reuse, RZ ;  /* 0x0000001918141210 */ /* 0x0c0fe40007f7e0ff */
[----:B------:R-:W-:Y:S02]  /*11b0*/  @P1 IADD3 R27, PT, PT, R24, R25, RZ ;  /* 0x00000019181b1210 */ /* 0x000fe40007ffe0ff */
[----:B------:R-:W-:-:S03]  /*11c0*/  @P1 IADD3.X R21, PT, PT, RZ, RZ, RZ, P3, !PT ;  /* 0x000000ffff151210 */ /* 0x000fc60001ffe4ff */
[----:B------:R-:W2:Y:S08]  /*11d0*/  @P1 LDC.64 R18, c[0x0][0x388] ;  /* 0x0000e200ff121b82 */ /* 0x000eb00000000a00 */
[----:B------:R-:W3:Y:S01]  /*11e0*/  @P2 LDC.64 R14, c[0x0][0x388] ;  /* 0x0000e200ff0e2b82 */ /* 0x000ee20000000a00 */
[----:B-1----:R-:W-:-:S04]  /*11f0*/  @P1 LEA R16, P4, R20, R16, 0x2 ;  /* 0x0000001014101211 */ /* 0x002fc800078810ff */
[----:B------:R-:W-:Y:S01]  /*1200*/  @P1 LEA.HI.X R17, R20, R17, R21, 0x2, P4 ;  /* 0x0000001114111211 */ /* 0x000fe200020f1415 */
[C---:B------:R-:W-:Y:S01]  /*1210*/  @P1 IMAD.WIDE.U32 R20, R25.reuse, 0x4, R8 ;  /* 0x0000000419141825 */ /* 0x040fe200078e0008 */
[----:B------:R-:W-:-:S03]  /*1220*/  @P1 IADD3 R25, PT, PT, R25, 0x2, RZ ;  /* 0x0000000219191810 */ /* 0x000fc60007ffe0ff */
[----:B--2---:R-:W-:Y:S01]  /*1230*/  @P1 IMAD.WIDE.U32 R18, R27, 0x4, R18 ;  /* 0x000000041b121825 */ /* 0x004fe200078e0012 */
[----:B------:R-:W-:Y:S01]  /*1240*/  @P2 IADD3 R29, PT, PT, R24, R25, RZ ;  /* 0x00000019181d2210 */ /* 0x000fe20007ffe0ff */
[----:B------:R-:W2:Y:S02]  /*1250*/  @P1 LDG.E R26, desc[UR6][R20.64] ;  /* 0x00000006141a1981 */ /* 0x000ea4000c1e1900 */
[----:B------:R-:W-:Y:S02]  /*1260*/  @P2 IMAD.WIDE.U32 R24, R25, 0x4, R8 ;  /* 0x0000000419182825 */ /* 0x000fe400078e0008 */
[----:B------:R-:W2:Y:S02]  /*1270*/  @P1 LDG.E R19, desc[UR6][R18.64] ;  /* 0x0000000612131981 */ /* 0x000ea4000c1e1900 */
[----:B---3--:R-:W-:Y:S02]  /*1280*/  @P2 IMAD.WIDE.U32 R14, R29, 0x4, R14 ;  /* 0x000000041d0e2825 */ /* 0x008fe400078e000e */
[----:B------:R-:W3:Y:S04]  /*1290*/  @P1 LDG.E R27, desc[UR6][R20.64+0x4] ;  /* 0x00000406141b1981 */ /* 0x000ee8000c1e1900 */
[----:B------:R-:W3:Y:S04]  /*12a0*/  @P1 LDG.E R16, desc[UR6][R16.64+0x4] ;  /* 0x0000040610101981 */ /* 0x000ee8000c1e1900 */
[----:B------:R-:W4:Y:S04]  /*12b0*/  @P2 LDG.E R24, desc[UR6][R24.64] ;  /* 0x0000000618182981 */ /* 0x000f28000c1e1900 */
[----:B------:R-:W4:Y:S01]  /*12c0*/  @P2 LDG.E R15, desc[UR6][R14.64] ;  /* 0x000000060e0f2981 */ /* 0x000f22000c1e1900 */
[----:B--2---:R-:W-:Y:S01]  /*12d0*/  @P1 FADD R26, R26, -R19 ;  /* 0x800000131a1a1221 */ /* 0x004fe20000000000 */
[----:B---3--:R-:W-:-:S03]  /*12e0*/  @P1 FADD R28, R27, -R16 ;  /* 0x800000101b1c1221 */ /* 0x008fc60000000000 */
[----:B------:R-:W-:-:S04]  /*12f0*/  @P1 FFMA R27, R26, R26, R23 ;  /* 0x0000001a1a1b1223 */ /* 0x000fc80000000017 */
[----:B------:R-:W-:Y:S01]  /*1300*/  @P1 FFMA R23, R28, R28, R27 ;  /* 0x0000001c1c171223 */ /* 0x000fe2000000001b */
[----:B----4-:R-:W-:-:S04]  /*1310*/  @P2 FADD R26, R24, -R15 ;  /* 0x8000000f181a2221 */ /* 0x010fc80000000000 */
[----:B------:R-:W-:-:S07]  /*1320*/  @P2 FFMA R23, R26, R26, R23 ;  /* 0x0000001a1a172223 */ /* 0x000fce0000000017 */
.L_x_98:
[----:B------:R-:W1:Y:S01]  /*1330*/  LDCU UR4, c[0x0][0x3a0] ;  /* 0x00007400ff0477ac */ /* 0x000e620008000800 */
[----:B------:R-:W-:Y:S02]  /*1340*/  IADD3 R14, PT, PT, R6, 0x1, RZ ;  /* 0x00000001060e7810 */ /* 0x000fe40007ffe0ff */
[----:B------:R-:W-:-:S13]  /*1350*/  FSETP.GEU.AND P1, PT, R23, R0, PT ;  /* 0x000000001700720b */ /* 0x000fda0003f2e000 */
[----:B------:R2:W-:Y:S01]  /*1360*/  @!P1 STG.E desc[UR6][R10.64], R6 ;  /* 0x000000060a009986 */ /* 0x0005e2000c101906 */
[----:B------:R-:W-:Y:S02]  /*1370*/  @!P1 MOV R0, R23 ;  /* 0x0000001700009202 */ /* 0x000fe40000000f00 */
[----:B-1----:R-:W-:-:S13]  /*1380*/  ISETP.NE.AND P2, PT, R14, UR4, PT ;  /* 0x000000040e007c0c */ /* 0x002fda000bf45270 */
[----:B--2---:R-:W-:Y:S05]  /*1390*/  @!P2 EXIT ;  /* 0x000000000000a94d */ /* 0x004fea0003800000 */
[----:B------:R-:W-:Y:S01]  /*13a0*/  MOV R6, R14 ;  /* 0x0000000e00067202 */ /* 0x000fe20000000f00 */
[----:B------:R-:W-:Y:S06]  /*13b0*/  BRA `(.L_x_100) ;  /* 0xfffffff800147947 */ /* 0x000fec000383ffff */
.L_x_95:
[----:B------:R-:W-:Y:S01]  /*13c0*/  IADD3 R2, PT, PT, R4, -0x2, RZ ;  /* 0xfffffffe04027810 */ /* 0x000fe20007ffe0ff */
[----:B------:R-:W-:-:S03]  /*13d0*/  HFMA2 R3, -RZ, RZ, 0, 5.9604644775390625e-08 ;  /* 0x00000001ff037431 */ /* 0x000fc600000001ff */
[----:B------:R-:W-:Y:S02]  /*13e0*/  ISETP.GE.U32.AND P0, PT, R2, 0x7, PT ;  /* 0x000000070200780c */ /* 0x000fe40003f06070 */
[----:B------:R-:W-:-:S04]  /*13f0*/  IADD3 R2, PT, PT, R4, -0x1, RZ ;  /* 0xffffffff04027810 */ /* 0x000fc80007ffe0ff */
[----:B------:R-:W-:-:S07]  /*1400*/  LOP3.LUT R6, R2, 0x7, RZ, 0xc0, !PT ;  /* 0x0000000702067812 */ /* 0x000fce00078ec0ff */
[----:B------:R-:W-:Y:S05]  /*1410*/  @!P0 BRA `(.L_x_101) ;  /* 0x00000000002c8947 */ /* 0x000fea0003800000 */
[----:B------:R-:W-:Y:S02]  /*1420*/  LOP3.LUT R3, R2, 0xfffffff8, RZ, 0xc0, !PT ;  /* 0xfffffff802037812 */ /* 0x000fe400078ec0ff */
[----:B------:R-:W-:-:S07]  /*1430*/  MOV R5, 0x1 ;  /* 0x0000000100057802 */ /* 0x000fce0000000f00 */
.L_x_102:
[----:B------:R-:W-:Y:S02]  /*1440*/  FSETP.GT.AND P0, PT, R0, RZ, PT ;  /* 0x000000ff0000720b */ /* 0x000fe40003f04000 */
[----:B------:R-:W-:Y:S02]  /*1450*/  IADD3 R4, PT, PT, R5, 0x7, RZ ;  /* 0x0000000705047810 */ /* 0x000fe40007ffe0ff */
[----:B------:R-:W-:-:S09]  /*1460*/  FMNMX.NAN R0, RZ, R0, PT ;  /* 0x00000000ff007209 */ /* 0x000fd20003820000 */
[----:B------:R1:W-:Y:S01]  /*1470*/  @P0 STG.E desc[UR6][R10.64], R5 ;  /* 0x000000050a000986 */ /* 0x0003e2000c101906 */
[----:B------:R-:W-:Y:S02]  /*1480*/  ISETP.NE.AND P0, PT, R4, R3, PT ;  /* 0x000000030400720c */ /* 0x000fe40003f05270 */
[----:B------:R-:W-:-:S04]  /*1490*/  IADD3 R4, PT, PT, R5, 0x8, RZ ;  /* 0x0000000805047810 */ /* 0x000fc80007ffe0ff */
[----:B-1----:R-:W-:-:S07]  /*14a0*/  MOV R5, R4 ;  /* 0x0000000400057202 */ /* 0x002fce0000000f00 */
[----:B------:R-:W-:Y:S05]  /*14b0*/  @P0 BRA `(.L_x_102) ;  /* 0xfffffffc00e00947 */ /* 0x000fea000383ffff */
[----:B------:R-:W-:-:S07]  /*14c0*/  MOV R3, R4 ;  /* 0x0000000400037202 */ /* 0x000fce0000000f00 */
.L_x_101:
[----:B------:R-:W-:-:S13]  /*14d0*/  ISETP.NE.AND P0, PT, R6, RZ, PT ;  /* 0x000000ff0600720c */ /* 0x000fda0003f05270 */
[----:B------:R-:W-:Y:S05]  /*14e0*/  @!P0 EXIT ;  /* 0x000000000000894d */ /* 0x000fea0003800000 */
[----:B------:R-:W-:Y:S02]  /*14f0*/  ISETP.GE.U32.AND P0, PT, R6, 0x4, PT ;  /* 0x000000040600780c */ /* 0x000fe40003f06070 */
[----:B------:R-:W-:-:S04]  /*1500*/  LOP3.LUT R4, R2, 0x3, RZ, 0xc0, !PT ;  /* 0x0000000302047812 */ /* 0x000fc800078ec0ff */
[----:B------:R-:W-:-:S07]  /*1510*/  ISETP.NE.AND P1, PT, R4, RZ, PT ;  /* 0x000000ff0400720c */ /* 0x000fce0003f25270 */
[----:B------:R-:W-:Y:S06]  /*1520*/  @!P0 BRA `(.L_x_103) ;  /* 0x0000000000108947 */ /* 0x000fec0003800000 */
[----:B------:R-:W-:Y:S02]  /*1530*/  FSETP.GT.AND P0, PT, R0, RZ, PT ;  /* 0x000000ff0000720b */ /* 0x000fe40003f04000 */
[----:B------:R-:W-:-:S11]  /*1540*/  FMNMX.NAN R0, RZ, R0, PT ;  /* 0x00000000ff007209 */ /* 0x000fd60003820000 */
[----:B------:R1:W-:Y:S02]  /*1550*/  @P0 STG.E desc[UR6][R10.64], R3 ;  /* 0x000000030a000986 */ /* 0x0003e4000c101906 */
[----:B-1----:R-:W-:-:S07]  /*1560*/  IADD3 R3, PT, PT, R3, 0x4, RZ ;  /* 0x0000000403037810 */ /* 0x002fce0007ffe0ff */
.L_x_103:
[----:B------:R-:W-:Y:S05]  /*1570*/  @!P1 EXIT ;  /* 0x000000000000994d */ /* 0x000fea0003800000 */
[----:B------:R-:W-:Y:S02]  /*1580*/  ISETP.NE.AND P0, PT, R4, 0x1, PT ;  /* 0x000000010400780c */ /* 0x000fe40003f05270 */
[----:B------:R-:W-:-:S11]  /*1590*/  LOP3.LUT R2, R2, 0x1, RZ, 0xc0, !PT ;  /* 0x0000000102027812 */ /* 0x000fd600078ec0ff */
[----:B------:R-:W-:Y:S05]  /*15a0*/  @!P0 BRA `(.L_x_104) ;  /* 0x0000000000108947 */ /* 0x000fea0003800000 */
[----:B------:R-:W-:Y:S02]  /*15b0*/  FSETP.GT.AND P0, PT, R0, RZ, PT ;  /* 0x000000ff0000720b */ /* 0x000fe40003f04000 */
[----:B------:R-:W-:-:S11]  /*15c0*/  FMNMX.NAN R0, RZ, R0, PT ;  /* 0x00000000ff007209 */ /* 0x000fd60003820000 */
[----:B------:R1:W-:Y:S02]  /*15d0*/  @P0 STG.E desc[UR6][R10.64], R3 ;  /* 0x000000030a000986 */ /* 0x0003e4000c101906 */
[----:B-1----:R-:W-:-:S07]  /*15e0*/  IADD3 R3, PT, PT, R3, 0x2, RZ ;  /* 0x0000000203037810 */ /* 0x002fce0007ffe0ff */
.L_x_104:
[----:B------:R-:W-:-:S04]  /*15f0*/  FSETP.GT.AND P0, PT, R0, RZ, PT ;  /* 0x000000ff0000720b */ /* 0x000fc80003f04000 */
[----:B------:R-:W-:-:S13]  /*1600*/  ISETP.NE.U32.OR P0, PT, R2, 0x1, !P0 ;  /* 0x000000010200780c */ /* 0x000fda0004705470 */
[----:B------:R-:W-:Y:S05]  /*1610*/  @P0 EXIT ;  /* 0x000000000000094d */ /* 0x000fea0003800000 */
[----:B------:R-:W-:Y:S01]  /*1620*/  STG.E desc[UR6][R10.64], R3 ;  /* 0x000000030a007986 */ /* 0x000fe2000c101906 */
[----:B------:R-:W-:Y:S05]  /*1630*/  EXIT ;  /* 0x000000000000794d */ /* 0x000fea0003800000 */
.L_x_105:
        /* <DEDUP_REMOVED lines=12> */
.L_x_109:


//--------------------- .nv.shared._Z15updateCentroidsPfS_PiiiS_ --------------------------
	.section	.nv.shared._Z15updateCentroidsPfS_PiiiS_,"aw",@nobits
	.sectionflags	@""
	.align	16
	.zero		1024


//--------------------- .nv.shared.reserved.0     --------------------------
	.section	.nv.shared.reserved.0,"aw",@nobits
	.weak		__nv_reservedSMEM_offset_0_alias
	.size		__nv_reservedSMEM_offset_0_alias, 0, 64
	.other		__nv_reservedSMEM_offset_0_alias,@"STO_CUDA_RESERVED_SHARED STV_DEFAULT"
__nv_reservedSMEM_offset_0_alias:
	.zero		0
	.zero		64


//--------------------- .nv.shared._Z18aggregateCentroidsPfS_PiS0_iii --------------------------
	.section	.nv.shared._Z18aggregateCentroidsPfS_PiS0_iii,"aw",@nobits
	.sectionflags	@""
	.align	16
.nv.shared._Z18aggregateCentroidsPfS_PiS0_iii:
	.zero		5024


//--------------------- .nv.shared._Z15closestCentroidPfS_Piiii --------------------------
	.section	.nv.shared._Z15closestCentroidPfS_Piiii,"aw",@nobits
	.sectionflags	@""
	.align	16
	.zero		1024


//--------------------- .nv.constant0._Z15updateCentroidsPfS_PiiiS_ --------------------------
	.section	.nv.constant0._Z15updateCentroidsPfS_PiiiS_,"a",@progbits
	.sectionflags	@""
	.align	4
.nv.constant0._Z15updateCentroidsPfS_PiiiS_:
	.zero		936


//--------------------- .nv.constant0._Z18aggregateCentroidsPfS_PiS0_iii --------------------------
	.section	.nv.constant0._Z18aggregateCentroidsPfS_PiS0_iii,"a",@progbits
	.sectionflags	@""
	.align	4
.nv.constant0._Z18aggregateCentroidsPfS_PiS0_iii:
	.zero		940


//--------------------- .nv.constant0._Z15closestCentroidPfS_Piiii --------------------------
	.section	.nv.constant0._Z15closestCentroidPfS_Piiii,"a",@progbits
	.sectionflags	@""
	.align	4
.nv.constant0._Z15closestCentroidPfS_Piiii:
	.zero		932


//--------------------- SYMBOLS --------------------------

	.type		.nv.reservedSmem.offset0,@object
	.size		.nv.reservedSmem.offset0,0x4
	.type		.nv.reservedSmem.cap,@object
	.size		.nv.reservedSmem.cap,0x4
